//
// Generated by NVIDIA NVVM Compiler
//
// Compiler Build ID: CL-36424714
// Cuda compilation tools, release 13.0, V13.0.88
// Based on NVVM 20.0.0
//

.version 9.0
.target sm_100
.address_size 64

	// .globl	_Z10setup_PRNGiP24curandStatePhilox4_32_10
.global .align 4 .b8 precalc_xorwow_matrix[102400];
.global .align 4 .b8 precalc_xorwow_offset_matrix[102400];
.global .align 4 .b8 mrg32k3aM1[2304];
.global .align 4 .b8 mrg32k3aM2[2304];
.global .align 4 .b8 mrg32k3aM1SubSeq[2016];
.global .align 4 .b8 mrg32k3aM2SubSeq[2016];
.global .align 4 .b8 mrg32k3aM1Seq[2304];
.global .align 4 .b8 mrg32k3aM2Seq[2304];
.const .align 8 .b8 __cr_lgamma_table[72];

.visible .entry _Z10setup_PRNGiP24curandStatePhilox4_32_10(
	.param .u32 _Z10setup_PRNGiP24curandStatePhilox4_32_10_param_0,
	.param .u64 .ptr .align 1 _Z10setup_PRNGiP24curandStatePhilox4_32_10_param_1
)
{
	.reg .b32 	%r<106>;
	.reg .b64 	%rd<6>;

	ld.param.u32 	%r1, [_Z10setup_PRNGiP24curandStatePhilox4_32_10_param_0];
	ld.param.u64 	%rd1, [_Z10setup_PRNGiP24curandStatePhilox4_32_10_param_1];
	cvta.to.global.u64 	%rd2, %rd1;
	mov.u32 	%r2, %ctaid.x;
	mov.u32 	%r3, %ntid.x;
	mov.u32 	%r4, %tid.x;
	mad.lo.s32 	%r5, %r2, %r3, %r4;
	mul.wide.s32 	%rd3, %r5, 64;
	add.s64 	%rd4, %rd2, %rd3;
	shr.s32 	%r6, %r1, 31;
	mov.b32 	%r7, 0;
	st.global.v4.u32 	[%rd4+32], {%r1, %r6, %r7, %r7};
	st.global.v2.u32 	[%rd4+48], {%r7, %r7};
	mov.b64 	%rd5, 0;
	st.global.u64 	[%rd4+56], %rd5;
	shr.s32 	%r8, %r5, 31;
	mov.b32 	%r9, -766435501;
	mul.hi.u32 	%r10, %r9, %r7;
	mov.b32 	%r11, -845247145;
	mul.hi.u32 	%r12, %r11, %r5;
	mul.lo.s32 	%r13, %r5, -845247145;
	xor.b32  	%r14, %r12, %r1;
	xor.b32  	%r15, %r10, %r8;
	xor.b32  	%r16, %r15, %r6;
	add.s32 	%r17, %r1, -1640531527;
	add.s32 	%r18, %r6, -1150833019;
	mul.hi.u32 	%r19, %r9, %r14;
	mul.lo.s32 	%r20, %r14, -766435501;
	mul.hi.u32 	%r21, %r11, %r16;
	mul.lo.s32 	%r22, %r16, -845247145;
	xor.b32  	%r23, %r13, %r21;
	xor.b32  	%r24, %r23, %r17;
	xor.b32  	%r25, %r18, %r19;
	add.s32 	%r26, %r1, 1013904242;
	add.s32 	%r27, %r6, 1993301258;
	mul.hi.u32 	%r28, %r9, %r24;
	mul.lo.s32 	%r29, %r24, -766435501;
	mul.hi.u32 	%r30, %r11, %r25;
	mul.lo.s32 	%r31, %r25, -845247145;
	xor.b32  	%r32, %r22, %r26;
	xor.b32  	%r33, %r32, %r30;
	xor.b32  	%r34, %r20, %r27;
	xor.b32  	%r35, %r34, %r28;
	add.s32 	%r36, %r1, -626627285;
	add.s32 	%r37, %r6, 842468239;
	mul.hi.u32 	%r38, %r9, %r33;
	mul.lo.s32 	%r39, %r33, -766435501;
	mul.hi.u32 	%r40, %r11, %r35;
	mul.lo.s32 	%r41, %r35, -845247145;
	xor.b32  	%r42, %r31, %r36;
	xor.b32  	%r43, %r42, %r40;
	xor.b32  	%r44, %r29, %r37;
	xor.b32  	%r45, %r44, %r38;
	add.s32 	%r46, %r1, 2027808484;
	add.s32 	%r47, %r6, -308364780;
	mul.hi.u32 	%r48, %r9, %r43;
	mul.lo.s32 	%r49, %r43, -766435501;
	mul.hi.u32 	%r50, %r11, %r45;
	mul.lo.s32 	%r51, %r45, -845247145;
	xor.b32  	%r52, %r41, %r46;
	xor.b32  	%r53, %r52, %r50;
	xor.b32  	%r54, %r39, %r47;
	xor.b32  	%r55, %r54, %r48;
	add.s32 	%r56, %r1, 387276957;
	add.s32 	%r57, %r6, -1459197799;
	mul.hi.u32 	%r58, %r9, %r53;
	mul.lo.s32 	%r59, %r53, -766435501;
	mul.hi.u32 	%r60, %r11, %r55;
	mul.lo.s32 	%r61, %r55, -845247145;
	xor.b32  	%r62, %r51, %r56;
	xor.b32  	%r63, %r62, %r60;
	xor.b32  	%r64, %r49, %r57;
	xor.b32  	%r65, %r64, %r58;
	add.s32 	%r66, %r1, -1253254570;
	add.s32 	%r67, %r6, 1684936478;
	mul.hi.u32 	%r68, %r9, %r63;
	mul.lo.s32 	%r69, %r63, -766435501;
	mul.hi.u32 	%r70, %r11, %r65;
	mul.lo.s32 	%r71, %r65, -845247145;
	xor.b32  	%r72, %r61, %r66;
	xor.b32  	%r73, %r72, %r70;
	xor.b32  	%r74, %r59, %r67;
	xor.b32  	%r75, %r74, %r68;
	add.s32 	%r76, %r1, 1401181199;
	add.s32 	%r77, %r6, 534103459;
	mul.hi.u32 	%r78, %r9, %r73;
	mul.lo.s32 	%r79, %r73, -766435501;
	mul.hi.u32 	%r80, %r11, %r75;
	mul.lo.s32 	%r81, %r75, -845247145;
	xor.b32  	%r82, %r71, %r76;
	xor.b32  	%r83, %r82, %r80;
	xor.b32  	%r84, %r69, %r77;
	xor.b32  	%r85, %r84, %r78;
	add.s32 	%r86, %r1, -239350328;
	add.s32 	%r87, %r6, -616729560;
	mul.hi.u32 	%r88, %r9, %r83;
	mul.lo.s32 	%r89, %r83, -766435501;
	mul.hi.u32 	%r90, %r11, %r85;
	mul.lo.s32 	%r91, %r85, -845247145;
	xor.b32  	%r92, %r81, %r86;
	xor.b32  	%r93, %r92, %r90;
	xor.b32  	%r94, %r79, %r87;
	xor.b32  	%r95, %r94, %r88;
	add.s32 	%r96, %r1, -1879881855;
	add.s32 	%r97, %r6, -1767562579;
	mul.hi.u32 	%r98, %r9, %r93;
	mul.lo.s32 	%r99, %r93, -766435501;
	mul.hi.u32 	%r100, %r11, %r95;
	mul.lo.s32 	%r101, %r95, -845247145;
	xor.b32  	%r102, %r91, %r96;
	xor.b32  	%r103, %r102, %r100;
	xor.b32  	%r104, %r89, %r97;
	xor.b32  	%r105, %r104, %r98;
	st.global.v4.u32 	[%rd4], {%r7, %r7, %r5, %r8};
	st.global.v4.u32 	[%rd4+16], {%r103, %r101, %r105, %r99};
	ret;

}
	// .globl	_Z9call_PRNGfPfP24curandStatePhilox4_32_10
.visible .entry _Z9call_PRNGfPfP24curandStatePhilox4_32_10(
	.param .f32 _Z9call_PRNGfPfP24curandStatePhilox4_32_10_param_0,
	.param .u64 .ptr .align 1 _Z9call_PRNGfPfP24curandStatePhilox4_32_10_param_1,
	.param .u64 .ptr .align 1 _Z9call_PRNGfPfP24curandStatePhilox4_32_10_param_2
)
{
	.reg .pred 	%p<20>;
	.reg .b32 	%r<275>;
	.reg .b32 	%f<37>;
	.reg .b64 	%rd<9>;

	ld.param.f32 	%f4, [_Z9call_PRNGfPfP24curandStatePhilox4_32_10_param_0];
	ld.param.u64 	%rd3, [_Z9call_PRNGfPfP24curandStatePhilox4_32_10_param_1];
	ld.param.u64 	%rd4, [_Z9call_PRNGfPfP24curandStatePhilox4_32_10_param_2];
	cvta.to.global.u64 	%rd1, %rd3;
	cvta.to.global.u64 	%rd5, %rd4;
	mov.u32 	%r36, %ctaid.x;
	mov.u32 	%r37, %ntid.x;
	mov.u32 	%r38, %tid.x;
	mad.lo.s32 	%r39, %r36, %r37, %r38;
	mul.wide.s32 	%rd6, %r39, 64;
	add.s64 	%rd2, %rd5, %rd6;
	mul.lo.s32 	%r266, %r39, 3;
	mov.b32 	%r267, 0;
$L__BB1_1:
	ld.global.u32 	%r40, [%rd2+44];
	setp.eq.s32 	%p1, %r40, 1;
	@%p1 bra 	$L__BB1_31;
	ld.global.u32 	%r41, [%rd2+40];
	add.s32 	%r271, %r41, 1;
	setp.eq.s32 	%p2, %r41, 1;
	@%p2 bra 	$L__BB1_6;
	setp.eq.s32 	%p3, %r41, 2;
	@%p3 bra 	$L__BB1_7;
	setp.eq.s32 	%p4, %r41, 3;
	@%p4 bra 	$L__BB1_8;
	ld.global.u32 	%r268, [%rd2+16];
	bra.uni 	$L__BB1_9;
$L__BB1_6:
	ld.global.u32 	%r268, [%rd2+20];
	bra.uni 	$L__BB1_9;
$L__BB1_7:
	ld.global.u32 	%r268, [%rd2+24];
	bra.uni 	$L__BB1_9;
$L__BB1_8:
	ld.global.u32 	%r268, [%rd2+28];
$L__BB1_9:
	setp.ne.s32 	%p5, %r271, 4;
	@%p5 bra 	$L__BB1_16;
	ld.global.v2.u32 	{%r42, %r270}, [%rd2];
	add.s32 	%r11, %r42, 1;
	setp.eq.s32 	%p6, %r11, 0;
	st.global.u32 	[%rd2], %r11;
	@%p6 bra 	$L__BB1_12;
	ld.global.u32 	%r269, [%rd2+8];
	bra.uni 	$L__BB1_15;
$L__BB1_12:
	add.s32 	%r270, %r270, 1;
	setp.ne.s32 	%p7, %r270, 0;
	st.global.u32 	[%rd2+4], %r270;
	ld.global.u32 	%r269, [%rd2+8];
	@%p7 bra 	$L__BB1_15;
	add.s32 	%r269, %r269, 1;
	setp.ne.s32 	%p8, %r269, 0;
	st.global.u32 	[%rd2+8], %r269;
	mov.b32 	%r270, 0;
	@%p8 bra 	$L__BB1_15;
	ld.global.u32 	%r45, [%rd2+12];
	add.s32 	%r46, %r45, 1;
	st.global.u32 	[%rd2+12], %r46;
	mov.b32 	%r269, 0;
	mov.u32 	%r270, %r269;
$L__BB1_15:
	ld.global.u32 	%r48, [%rd2+12];
	ld.global.v2.u32 	{%r49, %r50}, [%rd2+32];
	mov.b32 	%r51, -766435501;
	mul.hi.u32 	%r52, %r51, %r11;
	mul.lo.s32 	%r53, %r11, -766435501;
	mov.b32 	%r54, -845247145;
	mul.hi.u32 	%r55, %r54, %r269;
	mul.lo.s32 	%r56, %r269, -845247145;
	xor.b32  	%r57, %r55, %r270;
	xor.b32  	%r58, %r57, %r49;
	xor.b32  	%r59, %r48, %r52;
	xor.b32  	%r60, %r59, %r50;
	add.s32 	%r61, %r49, -1640531527;
	add.s32 	%r62, %r50, -1150833019;
	mul.hi.u32 	%r63, %r51, %r58;
	mul.lo.s32 	%r64, %r58, -766435501;
	mul.hi.u32 	%r65, %r54, %r60;
	mul.lo.s32 	%r66, %r60, -845247145;
	xor.b32  	%r67, %r56, %r65;
	xor.b32  	%r68, %r67, %r61;
	xor.b32  	%r69, %r63, %r53;
	xor.b32  	%r70, %r69, %r62;
	add.s32 	%r71, %r49, 1013904242;
	add.s32 	%r72, %r50, 1993301258;
	mul.hi.u32 	%r73, %r51, %r68;
	mul.lo.s32 	%r74, %r68, -766435501;
	mul.hi.u32 	%r75, %r54, %r70;
	mul.lo.s32 	%r76, %r70, -845247145;
	xor.b32  	%r77, %r66, %r71;
	xor.b32  	%r78, %r77, %r75;
	xor.b32  	%r79, %r72, %r64;
	xor.b32  	%r80, %r79, %r73;
	add.s32 	%r81, %r49, -626627285;
	add.s32 	%r82, %r50, 842468239;
	mul.hi.u32 	%r83, %r51, %r78;
	mul.lo.s32 	%r84, %r78, -766435501;
	mul.hi.u32 	%r85, %r54, %r80;
	mul.lo.s32 	%r86, %r80, -845247145;
	xor.b32  	%r87, %r76, %r81;
	xor.b32  	%r88, %r87, %r85;
	xor.b32  	%r89, %r74, %r82;
	xor.b32  	%r90, %r89, %r83;
	add.s32 	%r91, %r49, 2027808484;
	add.s32 	%r92, %r50, -308364780;
	mul.hi.u32 	%r93, %r51, %r88;
	mul.lo.s32 	%r94, %r88, -766435501;
	mul.hi.u32 	%r95, %r54, %r90;
	mul.lo.s32 	%r96, %r90, -845247145;
	xor.b32  	%r97, %r86, %r91;
	xor.b32  	%r98, %r97, %r95;
	xor.b32  	%r99, %r84, %r92;
	xor.b32  	%r100, %r99, %r93;
	add.s32 	%r101, %r49, 387276957;
	add.s32 	%r102, %r50, -1459197799;
	mul.hi.u32 	%r103, %r51, %r98;
	mul.lo.s32 	%r104, %r98, -766435501;
	mul.hi.u32 	%r105, %r54, %r100;
	mul.lo.s32 	%r106, %r100, -845247145;
	xor.b32  	%r107, %r96, %r101;
	xor.b32  	%r108, %r107, %r105;
	xor.b32  	%r109, %r94, %r102;
	xor.b32  	%r110, %r109, %r103;
	add.s32 	%r111, %r49, -1253254570;
	add.s32 	%r112, %r50, 1684936478;
	mul.hi.u32 	%r113, %r51, %r108;
	mul.lo.s32 	%r114, %r108, -766435501;
	mul.hi.u32 	%r115, %r54, %r110;
	mul.lo.s32 	%r116, %r110, -845247145;
	xor.b32  	%r117, %r106, %r111;
	xor.b32  	%r118, %r117, %r115;
	xor.b32  	%r119, %r104, %r112;
	xor.b32  	%r120, %r119, %r113;
	add.s32 	%r121, %r49, 1401181199;
	add.s32 	%r122, %r50, 534103459;
	mul.hi.u32 	%r123, %r51, %r118;
	mul.lo.s32 	%r124, %r118, -766435501;
	mul.hi.u32 	%r125, %r54, %r120;
	mul.lo.s32 	%r126, %r120, -845247145;
	xor.b32  	%r127, %r116, %r121;
	xor.b32  	%r128, %r127, %r125;
	xor.b32  	%r129, %r114, %r122;
	xor.b32  	%r130, %r129, %r123;
	add.s32 	%r131, %r49, -239350328;
	add.s32 	%r132, %r50, -616729560;
	mul.hi.u32 	%r133, %r51, %r128;
	mul.lo.s32 	%r134, %r128, -766435501;
	mul.hi.u32 	%r135, %r54, %r130;
	mul.lo.s32 	%r136, %r130, -845247145;
	xor.b32  	%r137, %r126, %r131;
	xor.b32  	%r138, %r137, %r135;
	xor.b32  	%r139, %r124, %r132;
	xor.b32  	%r140, %r139, %r133;
	add.s32 	%r141, %r49, -1879881855;
	add.s32 	%r142, %r50, -1767562579;
	mul.hi.u32 	%r143, %r51, %r138;
	mul.lo.s32 	%r144, %r138, -766435501;
	mul.hi.u32 	%r145, %r54, %r140;
	mul.lo.s32 	%r146, %r140, -845247145;
	xor.b32  	%r147, %r136, %r141;
	xor.b32  	%r148, %r147, %r145;
	xor.b32  	%r149, %r134, %r142;
	xor.b32  	%r150, %r149, %r143;
	st.global.v4.u32 	[%rd2+16], {%r148, %r146, %r150, %r144};
	mov.b32 	%r271, 0;
$L__BB1_16:
	add.s32 	%r19, %r271, 1;
	st.global.u32 	[%rd2+40], %r19;
	setp.eq.s32 	%p9, %r271, 1;
	@%p9 bra 	$L__BB1_20;
	setp.eq.s32 	%p10, %r271, 2;
	@%p10 bra 	$L__BB1_21;
	setp.eq.s32 	%p11, %r271, 3;
	@%p11 bra 	$L__BB1_22;
	ld.global.u32 	%r272, [%rd2+16];
	bra.uni 	$L__BB1_23;
$L__BB1_20:
	ld.global.u32 	%r272, [%rd2+20];
	bra.uni 	$L__BB1_23;
$L__BB1_21:
	ld.global.u32 	%r272, [%rd2+24];
	bra.uni 	$L__BB1_23;
$L__BB1_22:
	ld.global.u32 	%r272, [%rd2+28];
$L__BB1_23:
	setp.ne.s32 	%p12, %r19, 4;
	@%p12 bra 	$L__BB1_30;
	ld.global.v2.u32 	{%r151, %r274}, [%rd2];
	add.s32 	%r26, %r151, 1;
	setp.eq.s32 	%p13, %r26, 0;
	st.global.u32 	[%rd2], %r26;
	@%p13 bra 	$L__BB1_26;
	ld.global.u32 	%r273, [%rd2+8];
	bra.uni 	$L__BB1_29;
$L__BB1_26:
	add.s32 	%r274, %r274, 1;
	setp.ne.s32 	%p14, %r274, 0;
	st.global.u32 	[%rd2+4], %r274;
	ld.global.u32 	%r273, [%rd2+8];
	@%p14 bra 	$L__BB1_29;
	add.s32 	%r273, %r273, 1;
	setp.ne.s32 	%p15, %r273, 0;
	st.global.u32 	[%rd2+8], %r273;
	mov.b32 	%r274, 0;
	@%p15 bra 	$L__BB1_29;
	ld.global.u32 	%r154, [%rd2+12];
	add.s32 	%r155, %r154, 1;
	st.global.u32 	[%rd2+12], %r155;
	mov.b32 	%r273, 0;
	mov.u32 	%r274, %r273;
$L__BB1_29:
	ld.global.u32 	%r156, [%rd2+12];
	ld.global.v2.u32 	{%r157, %r158}, [%rd2+32];
	mov.b32 	%r159, -766435501;
	mul.hi.u32 	%r160, %r159, %r26;
	mul.lo.s32 	%r161, %r26, -766435501;
	mov.b32 	%r162, -845247145;
	mul.hi.u32 	%r163, %r162, %r273;
	mul.lo.s32 	%r164, %r273, -845247145;
	xor.b32  	%r165, %r163, %r274;
	xor.b32  	%r166, %r165, %r157;
	xor.b32  	%r167, %r156, %r160;
	xor.b32  	%r168, %r167, %r158;
	add.s32 	%r169, %r157, -1640531527;
	add.s32 	%r170, %r158, -1150833019;
	mul.hi.u32 	%r171, %r159, %r166;
	mul.lo.s32 	%r172, %r166, -766435501;
	mul.hi.u32 	%r173, %r162, %r168;
	mul.lo.s32 	%r174, %r168, -845247145;
	xor.b32  	%r175, %r164, %r173;
	xor.b32  	%r176, %r175, %r169;
	xor.b32  	%r177, %r171, %r161;
	xor.b32  	%r178, %r177, %r170;
	add.s32 	%r179, %r157, 1013904242;
	add.s32 	%r180, %r158, 1993301258;
	mul.hi.u32 	%r181, %r159, %r176;
	mul.lo.s32 	%r182, %r176, -766435501;
	mul.hi.u32 	%r183, %r162, %r178;
	mul.lo.s32 	%r184, %r178, -845247145;
	xor.b32  	%r185, %r174, %r179;
	xor.b32  	%r186, %r185, %r183;
	xor.b32  	%r187, %r180, %r172;
	xor.b32  	%r188, %r187, %r181;
	add.s32 	%r189, %r157, -626627285;
	add.s32 	%r190, %r158, 842468239;
	mul.hi.u32 	%r191, %r159, %r186;
	mul.lo.s32 	%r192, %r186, -766435501;
	mul.hi.u32 	%r193, %r162, %r188;
	mul.lo.s32 	%r194, %r188, -845247145;
	xor.b32  	%r195, %r184, %r189;
	xor.b32  	%r196, %r195, %r193;
	xor.b32  	%r197, %r182, %r190;
	xor.b32  	%r198, %r197, %r191;
	add.s32 	%r199, %r157, 2027808484;
	add.s32 	%r200, %r158, -308364780;
	mul.hi.u32 	%r201, %r159, %r196;
	mul.lo.s32 	%r202, %r196, -766435501;
	mul.hi.u32 	%r203, %r162, %r198;
	mul.lo.s32 	%r204, %r198, -845247145;
	xor.b32  	%r205, %r194, %r199;
	xor.b32  	%r206, %r205, %r203;
	xor.b32  	%r207, %r192, %r200;
	xor.b32  	%r208, %r207, %r201;
	add.s32 	%r209, %r157, 387276957;
	add.s32 	%r210, %r158, -1459197799;
	mul.hi.u32 	%r211, %r159, %r206;
	mul.lo.s32 	%r212, %r206, -766435501;
	mul.hi.u32 	%r213, %r162, %r208;
	mul.lo.s32 	%r214, %r208, -845247145;
	xor.b32  	%r215, %r204, %r209;
	xor.b32  	%r216, %r215, %r213;
	xor.b32  	%r217, %r202, %r210;
	xor.b32  	%r218, %r217, %r211;
	add.s32 	%r219, %r157, -1253254570;
	add.s32 	%r220, %r158, 1684936478;
	mul.hi.u32 	%r221, %r159, %r216;
	mul.lo.s32 	%r222, %r216, -766435501;
	mul.hi.u32 	%r223, %r162, %r218;
	mul.lo.s32 	%r224, %r218, -845247145;
	xor.b32  	%r225, %r214, %r219;
	xor.b32  	%r226, %r225, %r223;
	xor.b32  	%r227, %r212, %r220;
	xor.b32  	%r228, %r227, %r221;
	add.s32 	%r229, %r157, 1401181199;
	add.s32 	%r230, %r158, 534103459;
	mul.hi.u32 	%r231, %r159, %r226;
	mul.lo.s32 	%r232, %r226, -766435501;
	mul.hi.u32 	%r233, %r162, %r228;
	mul.lo.s32 	%r234, %r228, -845247145;
	xor.b32  	%r235, %r224, %r229;
	xor.b32  	%r236, %r235, %r233;
	xor.b32  	%r237, %r222, %r230;
	xor.b32  	%r238, %r237, %r231;
	add.s32 	%r239, %r157, -239350328;
	add.s32 	%r240, %r158, -616729560;
	mul.hi.u32 	%r241, %r159, %r236;
	mul.lo.s32 	%r242, %r236, -766435501;
	mul.hi.u32 	%r243, %r162, %r238;
	mul.lo.s32 	%r244, %r238, -845247145;
	xor.b32  	%r245, %r234, %r239;
	xor.b32  	%r246, %r245, %r243;
	xor.b32  	%r247, %r232, %r240;
	xor.b32  	%r248, %r247, %r241;
	add.s32 	%r249, %r157, -1879881855;
	add.s32 	%r250, %r158, -1767562579;
	mul.hi.u32 	%r251, %r159, %r246;
	mul.lo.s32 	%r252, %r246, -766435501;
	mul.hi.u32 	%r253, %r162, %r248;
	mul.lo.s32 	%r254, %r248, -845247145;
	xor.b32  	%r255, %r244, %r249;
	xor.b32  	%r256, %r255, %r253;
	xor.b32  	%r257, %r242, %r250;
	xor.b32  	%r258, %r257, %r251;
	st.global.v4.u32 	[%rd2+16], {%r256, %r254, %r258, %r252};
	mov.b32 	%r259, 0;
	st.global.u32 	[%rd2+40], %r259;
$L__BB1_30:
	cvt.rn.f32.u32 	%f5, %r268;
	fma.rn.f32 	%f6, %f5, 0f2F800000, 0f2F000000;
	cvt.rn.f32.u32 	%f7, %r272;
	fma.rn.f32 	%f8, %f7, 0f30C90FDB, 0f30490FDB;
	setp.lt.f32 	%p16, %f6, 0f00800000;
	mul.f32 	%f9, %f6, 0f4B000000;
	selp.f32 	%f10, %f9, %f6, %p16;
	selp.f32 	%f11, 0fC1B80000, 0f00000000, %p16;
	mov.b32 	%r260, %f10;
	add.s32 	%r261, %r260, -1059760811;
	and.b32  	%r262, %r261, -8388608;
	sub.s32 	%r263, %r260, %r262;
	mov.b32 	%f12, %r263;
	cvt.rn.f32.s32 	%f13, %r262;
	fma.rn.f32 	%f14, %f13, 0f34000000, %f11;
	add.f32 	%f15, %f12, 0fBF800000;
	fma.rn.f32 	%f16, %f15, 0fBE055027, 0f3E1039F6;
	fma.rn.f32 	%f17, %f16, %f15, 0fBDF8CDCC;
	fma.rn.f32 	%f18, %f17, %f15, 0f3E0F2955;
	fma.rn.f32 	%f19, %f18, %f15, 0fBE2AD8B9;
	fma.rn.f32 	%f20, %f19, %f15, 0f3E4CED0B;
	fma.rn.f32 	%f21, %f20, %f15, 0fBE7FFF22;
	fma.rn.f32 	%f22, %f21, %f15, 0f3EAAAA78;
	fma.rn.f32 	%f23, %f22, %f15, 0fBF000000;
	mul.f32 	%f24, %f15, %f23;
	fma.rn.f32 	%f25, %f24, %f15, %f15;
	fma.rn.f32 	%f26, %f14, 0f3F317218, %f25;
	setp.gt.u32 	%p17, %r260, 2139095039;
	fma.rn.f32 	%f27, %f10, 0f7F800000, 0f7F800000;
	selp.f32 	%f28, %f27, %f26, %p17;
	setp.eq.f32 	%p18, %f10, 0f00000000;
	mul.f32 	%f29, %f28, 0fC0000000;
	selp.f32 	%f30, 0f7F800000, %f29, %p18;
	sqrt.rn.f32 	%f31, %f30;
	sin.approx.f32 	%f32, %f8;
	cos.approx.f32 	%f33, %f8;
	mul.f32 	%f36, %f31, %f32;
	mul.f32 	%f34, %f31, %f33;
	st.global.f32 	[%rd2+52], %f34;
	mov.b32 	%r264, 1;
	st.global.u32 	[%rd2+44], %r264;
	bra.uni 	$L__BB1_32;
$L__BB1_31:
	mov.b32 	%r265, 0;
	st.global.u32 	[%rd2+44], %r265;
	ld.global.f32 	%f36, [%rd2+52];
$L__BB1_32:
	mul.f32 	%f35, %f4, %f36;
	mul.wide.s32 	%rd7, %r266, 4;
	add.s64 	%rd8, %rd1, %rd7;
	st.global.f32 	[%rd8], %f35;
	add.s32 	%r267, %r267, 1;
	add.s32 	%r266, %r266, 1;
	setp.ne.s32 	%p19, %r267, 3;
	@%p19 bra 	$L__BB1_1;
	ret;

}
	// .globl	_Z13calc_extern_fiPfS_
.visible .entry _Z13calc_extern_fiPfS_(
	.param .u32 _Z13calc_extern_fiPfS__param_0,
	.param .u64 .ptr .align 1 _Z13calc_extern_fiPfS__param_1,
	.param .u64 .ptr .align 1 _Z13calc_extern_fiPfS__param_2
)
{
	.reg .pred 	%p<2>;
	.reg .b32 	%r<7>;
	.reg .b32 	%f<4>;
	.reg .b64 	%rd<8>;

	ld.param.u32 	%r2, [_Z13calc_extern_fiPfS__param_0];
	ld.param.u64 	%rd1, [_Z13calc_extern_fiPfS__param_1];
	ld.param.u64 	%rd2, [_Z13calc_extern_fiPfS__param_2];
	mov.u32 	%r3, %ctaid.x;
	mov.u32 	%r4, %ntid.x;
	mov.u32 	%r5, %tid.x;
	mad.lo.s32 	%r1, %r3, %r4, %r5;
	setp.ge.s32 	%p1, %r1, %r2;
	@%p1 bra 	$L__BB2_2;
	cvta.to.global.u64 	%rd3, %rd1;
	cvta.to.global.u64 	%rd4, %rd2;
	mul.lo.s32 	%r6, %r1, 3;
	mul.wide.s32 	%rd5, %r6, 4;
	add.s64 	%rd6, %rd3, %rd5;
	ld.global.f32 	%f1, [%rd6];
	add.s64 	%rd7, %rd4, %rd5;
	st.global.f32 	[%rd7], %f1;
	ld.global.f32 	%f2, [%rd6+4];
	st.global.f32 	[%rd7+4], %f2;
	ld.global.f32 	%f3, [%rd6+8];
	st.global.f32 	[%rd7+8], %f3;
$L__BB2_2:
	ret;

}
	// .globl	_Z11calc_pore_fifPfS_
.visible .entry _Z11calc_pore_fifPfS_(
	.param .u32 _Z11calc_pore_fifPfS__param_0,
	.param .f32 _Z11calc_pore_fifPfS__param_1,
	.param .u64 .ptr .align 1 _Z11calc_pore_fifPfS__param_2,
	.param .u64 .ptr .align 1 _Z11calc_pore_fifPfS__param_3
)
{
	.reg .pred 	%p<8>;
	.reg .b32 	%r<10>;
	.reg .b32 	%f<44>;
	.reg .b64 	%rd<9>;
	.reg .b64 	%fd<24>;

	ld.param.u32 	%r3, [_Z11calc_pore_fifPfS__param_0];
	ld.param.f32 	%f13, [_Z11calc_pore_fifPfS__param_1];
	ld.param.u64 	%rd3, [_Z11calc_pore_fifPfS__param_2];
	ld.param.u64 	%rd4, [_Z11calc_pore_fifPfS__param_3];
	mov.u32 	%r4, %ctaid.x;
	mov.u32 	%r5, %ntid.x;
	mov.u32 	%r6, %tid.x;
	mad.lo.s32 	%r1, %r4, %r5, %r6;
	setp.ge.s32 	%p1, %r1, %r3;
	@%p1 bra 	$L__BB3_9;
	cvta.to.global.u64 	%rd5, %rd3;
	mul.lo.s32 	%r2, %r1, 3;
	mul.wide.s32 	%rd6, %r2, 4;
	add.s64 	%rd1, %rd5, %rd6;
	ld.global.f32 	%f14, [%rd1];
	setp.gt.f32 	%p2, %f14, 0f00000000;
	selp.u32 	%r7, 1, 0, %p2;
	setp.lt.f32 	%p3, %f14, 0f00000000;
	selp.s32 	%r8, -1, 0, %p3;
	add.s32 	%r9, %r8, %r7;
	cvt.rn.f32.s32 	%f1, %r9;
	mul.f32 	%f15, %f14, %f1;
	cvt.f64.f32 	%fd2, %f15;
	add.f64 	%fd3, %fd2, 0dBFE30A3D70A3D70A;
	cvt.rn.f32.f64 	%f2, %fd3;
	cvt.f64.f32 	%fd4, %f2;
	setp.geu.f64 	%p4, %fd4, 0d3FF1F59AB6D00B46;
	@%p4 bra 	$L__BB3_9;
	ld.global.f32 	%f3, [%rd1+4];
	ld.global.f32 	%f4, [%rd1+8];
	mul.f32 	%f17, %f4, %f4;
	fma.rn.f32 	%f18, %f3, %f3, %f17;
	sqrt.rn.f32 	%f5, %f18;
	cvt.f64.f32 	%fd1, %f5;
	setp.geu.f64 	%p5, %fd1, 0d3FF2666666666666;
	mov.f32 	%f41, 0f00000000;
	mov.f32 	%f42, %f41;
	@%p5 bra 	$L__BB3_4;
	neg.f32 	%f19, %f3;
	div.rn.f32 	%f20, %f19, %f5;
	cvt.f64.f32 	%fd5, %f20;
	mov.f64 	%fd6, 0d3FF2666666666666;
	sub.f64 	%fd7, %fd6, %fd1;
	mul.f64 	%fd8, %fd7, %fd5;
	cvt.rn.f32.f64 	%f42, %fd8;
	neg.f32 	%f21, %f4;
	div.rn.f32 	%f22, %f21, %f5;
	cvt.f64.f32 	%fd9, %f22;
	mul.f64 	%fd10, %fd7, %fd9;
	cvt.rn.f32.f64 	%f41, %fd10;
$L__BB3_4:
	setp.geu.f32 	%p6, %f2, 0f00000000;
	cvta.to.global.u64 	%rd7, %rd4;
	add.s64 	%rd2, %rd7, %rd6;
	@%p6 bra 	$L__BB3_6;
	cvt.f64.f32 	%fd11, %f13;
	mul.f64 	%fd12, %fd11, 0dBFAAACD9E83E425B;
	div.rn.f64 	%fd13, %fd12, 0d3FF30A3D70A3D70A;
	ld.global.f32 	%f24, [%rd2];
	cvt.f64.f32 	%fd14, %f24;
	add.f64 	%fd15, %fd14, %fd13;
	cvt.rn.f32.f64 	%f25, %fd15;
	st.global.f32 	[%rd2], %f25;
	mov.f32 	%f43, 0f00000000;
	bra.uni 	$L__BB3_7;
$L__BB3_6:
	mul.f32 	%f43, %f1, %f2;
$L__BB3_7:
	fma.rn.f32 	%f26, %f43, %f43, 0f00000000;
	fma.rn.f32 	%f27, %f42, %f42, %f26;
	fma.rn.f32 	%f12, %f41, %f41, %f27;
	cvt.f64.f32 	%fd16, %f12;
	setp.geu.f64 	%p7, %fd16, 0d3FF428A2DC70C29C;
	@%p7 bra 	$L__BB3_9;
	mul.f32 	%f28, %f12, %f12;
	mul.f32 	%f29, %f12, %f28;
	mul.f32 	%f30, %f12, %f29;
	mul.f32 	%f31, %f12, %f30;
	mul.f32 	%f32, %f12, %f31;
	mul.f32 	%f33, %f12, %f32;
	cvt.f64.f32 	%fd17, %f33;
	mov.f64 	%fd18, 0d4048000000000000;
	div.rn.f64 	%fd19, %fd18, %fd17;
	cvt.f64.f32 	%fd20, %f30;
	mov.f64 	%fd21, 0dC038000000000000;
	div.rn.f64 	%fd22, %fd21, %fd20;
	add.f64 	%fd23, %fd19, %fd22;
	cvt.rn.f32.f64 	%f34, %fd23;
	ld.global.f32 	%f35, [%rd2];
	fma.rn.f32 	%f36, %f43, %f34, %f35;
	st.global.f32 	[%rd2], %f36;
	ld.global.f32 	%f37, [%rd2+4];
	fma.rn.f32 	%f38, %f42, %f34, %f37;
	st.global.f32 	[%rd2+4], %f38;
	ld.global.f32 	%f39, [%rd2+8];
	fma.rn.f32 	%f40, %f41, %f34, %f39;
	st.global.f32 	[%rd2+8], %f40;
$L__BB3_9:
	ret;

}
	// .globl	_Z10calc_bondsiPfS_S_
.visible .entry _Z10calc_bondsiPfS_S_(
	.param .u32 _Z10calc_bondsiPfS_S__param_0,
	.param .u64 .ptr .align 1 _Z10calc_bondsiPfS_S__param_1,
	.param .u64 .ptr .align 1 _Z10calc_bondsiPfS_S__param_2,
	.param .u64 .ptr .align 1 _Z10calc_bondsiPfS_S__param_3
)
{
	.reg .pred 	%p<2>;
	.reg .b32 	%r<9>;
	.reg .b32 	%f<18>;
	.reg .b64 	%rd<12>;

	ld.param.u32 	%r2, [_Z10calc_bondsiPfS_S__param_0];
	ld.param.u64 	%rd1, [_Z10calc_bondsiPfS_S__param_1];
	ld.param.u64 	%rd2, [_Z10calc_bondsiPfS_S__param_2];
	ld.param.u64 	%rd3, [_Z10calc_bondsiPfS_S__param_3];
	mov.u32 	%r3, %ctaid.x;
	mov.u32 	%r4, %ntid.x;
	mov.u32 	%r5, %tid.x;
	mad.lo.s32 	%r1, %r3, %r4, %r5;
	add.s32 	%r6, %r2, -1;
	setp.ge.s32 	%p1, %r1, %r6;
	@%p1 bra 	$L__BB4_2;
	cvta.to.global.u64 	%rd4, %rd1;
	cvta.to.global.u64 	%rd5, %rd2;
	cvta.to.global.u64 	%rd6, %rd3;
	mul.wide.s32 	%rd7, %r1, 4;
	add.s64 	%rd8, %rd6, %rd7;
	mov.b32 	%r7, 0;
	st.global.u32 	[%rd8+8], %r7;
	mul.lo.s32 	%r8, %r1, 3;
	mul.wide.s32 	%rd9, %r8, 4;
	add.s64 	%rd10, %rd4, %rd9;
	ld.global.f32 	%f1, [%rd10+12];
	ld.global.f32 	%f2, [%rd10];
	sub.f32 	%f3, %f1, %f2;
	add.s64 	%rd11, %rd5, %rd9;
	st.global.f32 	[%rd11+24], %f3;
	ld.global.f32 	%f4, [%rd8+8];
	fma.rn.f32 	%f5, %f3, %f3, %f4;
	st.global.f32 	[%rd8+8], %f5;
	ld.global.f32 	%f6, [%rd10+16];
	ld.global.f32 	%f7, [%rd10+4];
	sub.f32 	%f8, %f6, %f7;
	st.global.f32 	[%rd11+28], %f8;
	ld.global.f32 	%f9, [%rd8+8];
	fma.rn.f32 	%f10, %f8, %f8, %f9;
	st.global.f32 	[%rd8+8], %f10;
	ld.global.f32 	%f11, [%rd10+20];
	ld.global.f32 	%f12, [%rd10+8];
	sub.f32 	%f13, %f11, %f12;
	st.global.f32 	[%rd11+32], %f13;
	ld.global.f32 	%f14, [%rd8+8];
	fma.rn.f32 	%f15, %f13, %f13, %f14;
	sqrt.rn.f32 	%f16, %f15;
	rcp.rn.f32 	%f17, %f16;
	st.global.f32 	[%rd8+8], %f17;
$L__BB4_2:
	ret;

}
	// .globl	_Z12calc_cosinesiPfS_S_
.visible .entry _Z12calc_cosinesiPfS_S_(
	.param .u32 _Z12calc_cosinesiPfS_S__param_0,
	.param .u64 .ptr .align 1 _Z12calc_cosinesiPfS_S__param_1,
	.param .u64 .ptr .align 1 _Z12calc_cosinesiPfS_S__param_2,
	.param .u64 .ptr .align 1 _Z12calc_cosinesiPfS_S__param_3
)
{
	.reg .pred 	%p<2>;
	.reg .b32 	%r<9>;
	.reg .b32 	%f<14>;
	.reg .b64 	%rd<12>;

	ld.param.u32 	%r2, [_Z12calc_cosinesiPfS_S__param_0];
	ld.param.u64 	%rd1, [_Z12calc_cosinesiPfS_S__param_1];
	ld.param.u64 	%rd2, [_Z12calc_cosinesiPfS_S__param_2];
	ld.param.u64 	%rd3, [_Z12calc_cosinesiPfS_S__param_3];
	mov.u32 	%r3, %ctaid.x;
	mov.u32 	%r4, %ntid.x;
	mov.u32 	%r5, %tid.x;
	mad.lo.s32 	%r1, %r3, %r4, %r5;
	add.s32 	%r6, %r2, -2;
	setp.ge.s32 	%p1, %r1, %r6;
	@%p1 bra 	$L__BB5_2;
	cvta.to.global.u64 	%rd4, %rd2;
	cvta.to.global.u64 	%rd5, %rd1;
	cvta.to.global.u64 	%rd6, %rd3;
	mul.wide.s32 	%rd7, %r1, 4;
	add.s64 	%rd8, %rd6, %rd7;
	mov.b32 	%r7, 0;
	st.global.u32 	[%rd8+12], %r7;
	mul.lo.s32 	%r8, %r1, 3;
	mul.wide.s32 	%rd9, %r8, 4;
	add.s64 	%rd10, %rd5, %rd9;
	ld.global.f32 	%f1, [%rd10+36];
	ld.global.f32 	%f2, [%rd10+24];
	fma.rn.f32 	%f3, %f1, %f2, 0f00000000;
	st.global.f32 	[%rd8+12], %f3;
	ld.global.f32 	%f4, [%rd10+40];
	ld.global.f32 	%f5, [%rd10+28];
	fma.rn.f32 	%f6, %f4, %f5, %f3;
	st.global.f32 	[%rd8+12], %f6;
	ld.global.f32 	%f7, [%rd10+44];
	ld.global.f32 	%f8, [%rd10+32];
	fma.rn.f32 	%f9, %f7, %f8, %f6;
	st.global.f32 	[%rd8+12], %f9;
	add.s64 	%rd11, %rd4, %rd7;
	ld.global.f32 	%f10, [%rd11+12];
	ld.global.f32 	%f11, [%rd11+8];
	mul.f32 	%f12, %f10, %f11;
	mul.f32 	%f13, %f9, %f12;
	st.global.f32 	[%rd8+12], %f13;
$L__BB5_2:
	ret;

}
	// .globl	_Z13calc_intern_fiPfS_S_S_
.visible .entry _Z13calc_intern_fiPfS_S_S_(
	.param .u32 _Z13calc_intern_fiPfS_S_S__param_0,
	.param .u64 .ptr .align 1 _Z13calc_intern_fiPfS_S_S__param_1,
	.param .u64 .ptr .align 1 _Z13calc_intern_fiPfS_S_S__param_2,
	.param .u64 .ptr .align 1 _Z13calc_intern_fiPfS_S_S__param_3,
	.param .u64 .ptr .align 1 _Z13calc_intern_fiPfS_S_S__param_4
)
{
	.reg .pred 	%p<2>;
	.reg .b32 	%r<7>;
	.reg .b32 	%f<103>;
	.reg .b64 	%rd<19>;
	.reg .b64 	%fd<161>;

	ld.param.u32 	%r2, [_Z13calc_intern_fiPfS_S_S__param_0];
	mov.u32 	%r3, %ctaid.x;
	mov.u32 	%r4, %ntid.x;
	mov.u32 	%r5, %tid.x;
	mad.lo.s32 	%r1, %r3, %r4, %r5;
	setp.ge.s32 	%p1, %r1, %r2;
	@%p1 bra 	$L__BB6_2;
	ld.param.u64 	%rd18, [_Z13calc_intern_fiPfS_S_S__param_4];
	ld.param.u64 	%rd17, [_Z13calc_intern_fiPfS_S_S__param_3];
	ld.param.u64 	%rd16, [_Z13calc_intern_fiPfS_S_S__param_2];
	ld.param.u64 	%rd15, [_Z13calc_intern_fiPfS_S_S__param_1];
	cvta.to.global.u64 	%rd5, %rd15;
	cvta.to.global.u64 	%rd6, %rd18;
	cvta.to.global.u64 	%rd7, %rd16;
	cvta.to.global.u64 	%rd8, %rd17;
	mul.wide.s32 	%rd9, %r1, 4;
	add.s64 	%rd10, %rd7, %rd9;
	add.s64 	%rd11, %rd8, %rd9;
	mul.lo.s32 	%r6, %r1, 3;
	ld.global.f32 	%f1, [%rd10+4];
	cvt.f64.f32 	%fd1, %f1;
	mul.f64 	%fd2, %fd1, 0d3FE2E978D4FDF3B6;
	mov.f64 	%fd3, 0d3FF0000000000000;
	sub.f64 	%fd4, %fd3, %fd2;
	mul.f64 	%fd5, %fd4, 0d4081300000000000;
	mul.wide.s32 	%rd12, %r6, 4;
	add.s64 	%rd13, %rd5, %rd12;
	ld.global.f32 	%f2, [%rd13+12];
	cvt.f64.f32 	%fd6, %f2;
	mul.f64 	%fd7, %fd5, %fd6;
	add.s64 	%rd14, %rd6, %rd12;
	ld.global.f32 	%f3, [%rd14];
	cvt.f64.f32 	%fd8, %f3;
	sub.f64 	%fd9, %fd8, %fd7;
	cvt.rn.f32.f64 	%f4, %fd9;
	st.global.f32 	[%rd14], %f4;
	ld.global.f32 	%f5, [%rd10+8];
	cvt.f64.f32 	%fd10, %f5;
	mul.f64 	%fd11, %fd10, 0d3FE2E978D4FDF3B6;
	sub.f64 	%fd12, %fd3, %fd11;
	mul.f64 	%fd13, %fd12, 0d4081300000000000;
	ld.global.f32 	%f6, [%rd13+24];
	cvt.f64.f32 	%fd14, %f6;
	cvt.f64.f32 	%fd15, %f4;
	fma.rn.f64 	%fd16, %fd13, %fd14, %fd15;
	cvt.rn.f32.f64 	%f7, %fd16;
	st.global.f32 	[%rd14], %f7;
	ld.global.f32 	%f8, [%rd13];
	cvt.f64.f32 	%fd17, %f8;
	mul.f64 	%fd18, %fd17, 0d401AA3D70A3D70A4;
	ld.global.f32 	%f9, [%rd10+4];
	cvt.f64.f32 	%fd19, %f9;
	mul.f64 	%fd20, %fd18, %fd19;
	ld.global.f32 	%f10, [%rd10];
	cvt.f64.f32 	%fd21, %f10;
	cvt.f64.f32 	%fd22, %f7;
	fma.rn.f64 	%fd23, %fd20, %fd21, %fd22;
	cvt.rn.f32.f64 	%f11, %fd23;
	st.global.f32 	[%rd14], %f11;
	ld.global.f32 	%f12, [%rd11+8];
	neg.f32 	%f13, %f12;
	ld.global.f32 	%f14, [%rd11+4];
	sub.f32 	%f15, %f13, %f14;
	cvt.f64.f32 	%fd24, %f15;
	mul.f64 	%fd25, %fd24, 0d401AA3D70A3D70A4;
	ld.global.f32 	%f16, [%rd13+12];
	cvt.f64.f32 	%fd26, %f16;
	mul.f64 	%fd27, %fd25, %fd26;
	ld.global.f32 	%f17, [%rd10+4];
	cvt.f64.f32 	%fd28, %f17;
	mul.f64 	%fd29, %fd27, %fd28;
	cvt.f64.f32 	%fd30, %f11;
	fma.rn.f64 	%fd31, %fd29, %fd28, %fd30;
	cvt.rn.f32.f64 	%f18, %fd31;
	st.global.f32 	[%rd14], %f18;
	ld.global.f32 	%f19, [%rd13+24];
	ld.global.f32 	%f20, [%rd13+12];
	sub.f32 	%f21, %f19, %f20;
	cvt.f64.f32 	%fd32, %f21;
	mul.f64 	%fd33, %fd32, 0d401AA3D70A3D70A4;
	ld.global.f32 	%f22, [%rd10+8];
	cvt.f64.f32 	%fd34, %f22;
	mul.f64 	%fd35, %fd33, %fd34;
	ld.global.f32 	%f23, [%rd10+4];
	cvt.f64.f32 	%fd36, %f23;
	cvt.f64.f32 	%fd37, %f18;
	fma.rn.f64 	%fd38, %fd35, %fd36, %fd37;
	cvt.rn.f32.f64 	%f24, %fd38;
	st.global.f32 	[%rd14], %f24;
	ld.global.f32 	%f25, [%rd11+12];
	ld.global.f32 	%f26, [%rd11+8];
	add.f32 	%f27, %f25, %f26;
	cvt.f64.f32 	%fd39, %f27;
	mul.f64 	%fd40, %fd39, 0d401AA3D70A3D70A4;
	ld.global.f32 	%f28, [%rd13+24];
	cvt.f64.f32 	%fd41, %f28;
	mul.f64 	%fd42, %fd40, %fd41;
	ld.global.f32 	%f29, [%rd10+8];
	cvt.f64.f32 	%fd43, %f29;
	mul.f64 	%fd44, %fd42, %fd43;
	cvt.f64.f32 	%fd45, %f24;
	fma.rn.f64 	%fd46, %fd44, %fd43, %fd45;
	cvt.rn.f32.f64 	%f30, %fd46;
	st.global.f32 	[%rd14], %f30;
	ld.global.f32 	%f31, [%rd13+36];
	cvt.f64.f32 	%fd47, %f31;
	mul.f64 	%fd48, %fd47, 0d401AA3D70A3D70A4;
	ld.global.f32 	%f32, [%rd10+12];
	cvt.f64.f32 	%fd49, %f32;
	mul.f64 	%fd50, %fd48, %fd49;
	ld.global.f32 	%f33, [%rd10+8];
	cvt.f64.f32 	%fd51, %f33;
	mul.f64 	%fd52, %fd50, %fd51;
	cvt.f64.f32 	%fd53, %f30;
	sub.f64 	%fd54, %fd53, %fd52;
	cvt.rn.f32.f64 	%f34, %fd54;
	st.global.f32 	[%rd14], %f34;
	ld.global.f32 	%f35, [%rd10+4];
	cvt.f64.f32 	%fd55, %f35;
	mul.f64 	%fd56, %fd55, 0d3FE2E978D4FDF3B6;
	sub.f64 	%fd57, %fd3, %fd56;
	mul.f64 	%fd58, %fd57, 0d4081300000000000;
	ld.global.f32 	%f36, [%rd13+16];
	cvt.f64.f32 	%fd59, %f36;
	mul.f64 	%fd60, %fd58, %fd59;
	ld.global.f32 	%f37, [%rd14+4];
	cvt.f64.f32 	%fd61, %f37;
	sub.f64 	%fd62, %fd61, %fd60;
	cvt.rn.f32.f64 	%f38, %fd62;
	st.global.f32 	[%rd14+4], %f38;
	ld.global.f32 	%f39, [%rd10+8];
	cvt.f64.f32 	%fd63, %f39;
	mul.f64 	%fd64, %fd63, 0d3FE2E978D4FDF3B6;
	sub.f64 	%fd65, %fd3, %fd64;
	mul.f64 	%fd66, %fd65, 0d4081300000000000;
	ld.global.f32 	%f40, [%rd13+28];
	cvt.f64.f32 	%fd67, %f40;
	cvt.f64.f32 	%fd68, %f38;
	fma.rn.f64 	%fd69, %fd66, %fd67, %fd68;
	cvt.rn.f32.f64 	%f41, %fd69;
	st.global.f32 	[%rd14+4], %f41;
	ld.global.f32 	%f42, [%rd13+4];
	cvt.f64.f32 	%fd70, %f42;
	mul.f64 	%fd71, %fd70, 0d401AA3D70A3D70A4;
	ld.global.f32 	%f43, [%rd10+4];
	cvt.f64.f32 	%fd72, %f43;
	mul.f64 	%fd73, %fd71, %fd72;
	ld.global.f32 	%f44, [%rd10];
	cvt.f64.f32 	%fd74, %f44;
	cvt.f64.f32 	%fd75, %f41;
	fma.rn.f64 	%fd76, %fd73, %fd74, %fd75;
	cvt.rn.f32.f64 	%f45, %fd76;
	st.global.f32 	[%rd14+4], %f45;
	ld.global.f32 	%f46, [%rd11+8];
	neg.f32 	%f47, %f46;
	ld.global.f32 	%f48, [%rd11+4];
	sub.f32 	%f49, %f47, %f48;
	cvt.f64.f32 	%fd77, %f49;
	mul.f64 	%fd78, %fd77, 0d401AA3D70A3D70A4;
	ld.global.f32 	%f50, [%rd13+16];
	cvt.f64.f32 	%fd79, %f50;
	mul.f64 	%fd80, %fd78, %fd79;
	ld.global.f32 	%f51, [%rd10+4];
	cvt.f64.f32 	%fd81, %f51;
	mul.f64 	%fd82, %fd80, %fd81;
	cvt.f64.f32 	%fd83, %f45;
	fma.rn.f64 	%fd84, %fd82, %fd81, %fd83;
	cvt.rn.f32.f64 	%f52, %fd84;
	st.global.f32 	[%rd14+4], %f52;
	ld.global.f32 	%f53, [%rd13+28];
	ld.global.f32 	%f54, [%rd13+16];
	sub.f32 	%f55, %f53, %f54;
	cvt.f64.f32 	%fd85, %f55;
	mul.f64 	%fd86, %fd85, 0d401AA3D70A3D70A4;
	ld.global.f32 	%f56, [%rd10+8];
	cvt.f64.f32 	%fd87, %f56;
	mul.f64 	%fd88, %fd86, %fd87;
	ld.global.f32 	%f57, [%rd10+4];
	cvt.f64.f32 	%fd89, %f57;
	cvt.f64.f32 	%fd90, %f52;
	fma.rn.f64 	%fd91, %fd88, %fd89, %fd90;
	cvt.rn.f32.f64 	%f58, %fd91;
	st.global.f32 	[%rd14+4], %f58;
	ld.global.f32 	%f59, [%rd11+12];
	ld.global.f32 	%f60, [%rd11+8];
	add.f32 	%f61, %f59, %f60;
	cvt.f64.f32 	%fd92, %f61;
	mul.f64 	%fd93, %fd92, 0d401AA3D70A3D70A4;
	ld.global.f32 	%f62, [%rd13+28];
	cvt.f64.f32 	%fd94, %f62;
	mul.f64 	%fd95, %fd93, %fd94;
	ld.global.f32 	%f63, [%rd10+8];
	cvt.f64.f32 	%fd96, %f63;
	mul.f64 	%fd97, %fd95, %fd96;
	cvt.f64.f32 	%fd98, %f58;
	fma.rn.f64 	%fd99, %fd97, %fd96, %fd98;
	cvt.rn.f32.f64 	%f64, %fd99;
	st.global.f32 	[%rd14+4], %f64;
	ld.global.f32 	%f65, [%rd13+40];
	cvt.f64.f32 	%fd100, %f65;
	mul.f64 	%fd101, %fd100, 0d401AA3D70A3D70A4;
	ld.global.f32 	%f66, [%rd10+12];
	cvt.f64.f32 	%fd102, %f66;
	mul.f64 	%fd103, %fd101, %fd102;
	ld.global.f32 	%f67, [%rd10+8];
	cvt.f64.f32 	%fd104, %f67;
	mul.f64 	%fd105, %fd103, %fd104;
	cvt.f64.f32 	%fd106, %f64;
	sub.f64 	%fd107, %fd106, %fd105;
	cvt.rn.f32.f64 	%f68, %fd107;
	st.global.f32 	[%rd14+4], %f68;
	ld.global.f32 	%f69, [%rd10+4];
	cvt.f64.f32 	%fd108, %f69;
	mul.f64 	%fd109, %fd108, 0d3FE2E978D4FDF3B6;
	sub.f64 	%fd110, %fd3, %fd109;
	mul.f64 	%fd111, %fd110, 0d4081300000000000;
	ld.global.f32 	%f70, [%rd13+20];
	cvt.f64.f32 	%fd112, %f70;
	mul.f64 	%fd113, %fd111, %fd112;
	ld.global.f32 	%f71, [%rd14+8];
	cvt.f64.f32 	%fd114, %f71;
	sub.f64 	%fd115, %fd114, %fd113;
	cvt.rn.f32.f64 	%f72, %fd115;
	st.global.f32 	[%rd14+8], %f72;
	ld.global.f32 	%f73, [%rd10+8];
	cvt.f64.f32 	%fd116, %f73;
	mul.f64 	%fd117, %fd116, 0d3FE2E978D4FDF3B6;
	sub.f64 	%fd118, %fd3, %fd117;
	mul.f64 	%fd119, %fd118, 0d4081300000000000;
	ld.global.f32 	%f74, [%rd13+32];
	cvt.f64.f32 	%fd120, %f74;
	cvt.f64.f32 	%fd121, %f72;
	fma.rn.f64 	%fd122, %fd119, %fd120, %fd121;
	cvt.rn.f32.f64 	%f75, %fd122;
	st.global.f32 	[%rd14+8], %f75;
	ld.global.f32 	%f76, [%rd13+8];
	cvt.f64.f32 	%fd123, %f76;
	mul.f64 	%fd124, %fd123, 0d401AA3D70A3D70A4;
	ld.global.f32 	%f77, [%rd10+4];
	cvt.f64.f32 	%fd125, %f77;
	mul.f64 	%fd126, %fd124, %fd125;
	ld.global.f32 	%f78, [%rd10];
	cvt.f64.f32 	%fd127, %f78;
	cvt.f64.f32 	%fd128, %f75;
	fma.rn.f64 	%fd129, %fd126, %fd127, %fd128;
	cvt.rn.f32.f64 	%f79, %fd129;
	st.global.f32 	[%rd14+8], %f79;
	ld.global.f32 	%f80, [%rd11+8];
	neg.f32 	%f81, %f80;
	ld.global.f32 	%f82, [%rd11+4];
	sub.f32 	%f83, %f81, %f82;
	cvt.f64.f32 	%fd130, %f83;
	mul.f64 	%fd131, %fd130, 0d401AA3D70A3D70A4;
	ld.global.f32 	%f84, [%rd13+20];
	cvt.f64.f32 	%fd132, %f84;
	mul.f64 	%fd133, %fd131, %fd132;
	ld.global.f32 	%f85, [%rd10+4];
	cvt.f64.f32 	%fd134, %f85;
	mul.f64 	%fd135, %fd133, %fd134;
	cvt.f64.f32 	%fd136, %f79;
	fma.rn.f64 	%fd137, %fd135, %fd134, %fd136;
	cvt.rn.f32.f64 	%f86, %fd137;
	st.global.f32 	[%rd14+8], %f86;
	ld.global.f32 	%f87, [%rd13+32];
	ld.global.f32 	%f88, [%rd13+20];
	sub.f32 	%f89, %f87, %f88;
	cvt.f64.f32 	%fd138, %f89;
	mul.f64 	%fd139, %fd138, 0d401AA3D70A3D70A4;
	ld.global.f32 	%f90, [%rd10+8];
	cvt.f64.f32 	%fd140, %f90;
	mul.f64 	%fd141, %fd139, %fd140;
	ld.global.f32 	%f91, [%rd10+4];
	cvt.f64.f32 	%fd142, %f91;
	cvt.f64.f32 	%fd143, %f86;
	fma.rn.f64 	%fd144, %fd141, %fd142, %fd143;
	cvt.rn.f32.f64 	%f92, %fd144;
	st.global.f32 	[%rd14+8], %f92;
	ld.global.f32 	%f93, [%rd11+12];
	ld.global.f32 	%f94, [%rd11+8];
	add.f32 	%f95, %f93, %f94;
	cvt.f64.f32 	%fd145, %f95;
	mul.f64 	%fd146, %fd145, 0d401AA3D70A3D70A4;
	ld.global.f32 	%f96, [%rd13+32];
	cvt.f64.f32 	%fd147, %f96;
	mul.f64 	%fd148, %fd146, %fd147;
	ld.global.f32 	%f97, [%rd10+8];
	cvt.f64.f32 	%fd149, %f97;
	mul.f64 	%fd150, %fd148, %fd149;
	cvt.f64.f32 	%fd151, %f92;
	fma.rn.f64 	%fd152, %fd150, %fd149, %fd151;
	cvt.rn.f32.f64 	%f98, %fd152;
	st.global.f32 	[%rd14+8], %f98;
	ld.global.f32 	%f99, [%rd13+44];
	cvt.f64.f32 	%fd153, %f99;
	mul.f64 	%fd154, %fd153, 0d401AA3D70A3D70A4;
	ld.global.f32 	%f100, [%rd10+12];
	cvt.f64.f32 	%fd155, %f100;
	mul.f64 	%fd156, %fd154, %fd155;
	ld.global.f32 	%f101, [%rd10+8];
	cvt.f64.f32 	%fd157, %f101;
	mul.f64 	%fd158, %fd156, %fd157;
	cvt.f64.f32 	%fd159, %f98;
	sub.f64 	%fd160, %fd159, %fd158;
	cvt.rn.f32.f64 	%f102, %fd160;
	st.global.f32 	[%rd14+8], %f102;
$L__BB6_2:
	ret;

}
	// .globl	_Z14calc_exclvol_fiPfS_
.visible .entry _Z14calc_exclvol_fiPfS_(
	.param .u32 _Z14calc_exclvol_fiPfS__param_0,
	.param .u64 .ptr .align 1 _Z14calc_exclvol_fiPfS__param_1,
	.param .u64 .ptr .align 1 _Z14calc_exclvol_fiPfS__param_2
)
{
	.reg .pred 	%p<8>;
	.reg .b32 	%r<28>;
	.reg .b32 	%f<65>;
	.reg .b64 	%rd<15>;
	.reg .b64 	%fd<23>;

	ld.param.u32 	%r12, [_Z14calc_exclvol_fiPfS__param_0];
	ld.param.u64 	%rd9, [_Z14calc_exclvol_fiPfS__param_1];
	ld.param.u64 	%rd10, [_Z14calc_exclvol_fiPfS__param_2];
	cvta.to.global.u64 	%rd1, %rd10;
	cvta.to.global.u64 	%rd2, %rd9;
	mov.u32 	%r13, %ctaid.x;
	mov.u32 	%r14, %ntid.x;
	mov.u32 	%r15, %tid.x;
	mad.lo.s32 	%r1, %r13, %r14, %r15;
	setp.ge.s32 	%p1, %r1, %r12;
	@%p1 bra 	$L__BB7_13;
	setp.lt.s32 	%p2, %r1, 3;
	@%p2 bra 	$L__BB7_7;
	add.s32 	%r24, %r1, -3;
	mul.lo.s32 	%r16, %r1, 3;
	mul.wide.u32 	%rd11, %r16, 4;
	add.s64 	%rd3, %rd2, %rd11;
	add.s64 	%rd4, %rd1, %rd11;
$L__BB7_3:
	mul.lo.s32 	%r17, %r24, 3;
	ld.global.f32 	%f5, [%rd3];
	mul.wide.u32 	%rd12, %r17, 4;
	add.s64 	%rd5, %rd2, %rd12;
	ld.global.f32 	%f6, [%rd5];
	sub.f32 	%f1, %f5, %f6;
	fma.rn.f32 	%f7, %f1, %f1, 0f00000000;
	ld.global.f32 	%f8, [%rd3+4];
	ld.global.f32 	%f9, [%rd5+4];
	sub.f32 	%f10, %f8, %f9;
	fma.rn.f32 	%f11, %f10, %f10, %f7;
	ld.global.f32 	%f12, [%rd3+8];
	ld.global.f32 	%f13, [%rd5+8];
	sub.f32 	%f14, %f12, %f13;
	fma.rn.f32 	%f2, %f14, %f14, %f11;
	cvt.f64.f32 	%fd1, %f2;
	setp.geu.f64 	%p3, %fd1, 0d3FF428A2DC70C29C;
	@%p3 bra 	$L__BB7_5;
	mul.f32 	%f16, %f2, %f2;
	mul.f32 	%f17, %f2, %f16;
	mul.f32 	%f18, %f2, %f17;
	mul.f32 	%f19, %f2, %f18;
	mul.f32 	%f20, %f2, %f19;
	mul.f32 	%f21, %f2, %f20;
	cvt.f64.f32 	%fd5, %f21;
	mov.f64 	%fd6, 0d4048000000000000;
	div.rn.f64 	%fd7, %fd6, %fd5;
	cvt.f64.f32 	%fd8, %f18;
	mov.f64 	%fd9, 0dC038000000000000;
	div.rn.f64 	%fd10, %fd9, %fd8;
	add.f64 	%fd11, %fd7, %fd10;
	cvt.rn.f32.f64 	%f22, %fd11;
	ld.global.f32 	%f23, [%rd4];
	fma.rn.f32 	%f24, %f1, %f22, %f23;
	st.global.f32 	[%rd4], %f24;
	ld.global.f32 	%f25, [%rd3+4];
	ld.global.f32 	%f26, [%rd5+4];
	sub.f32 	%f27, %f25, %f26;
	ld.global.f32 	%f28, [%rd4+4];
	fma.rn.f32 	%f29, %f27, %f22, %f28;
	st.global.f32 	[%rd4+4], %f29;
	ld.global.f32 	%f30, [%rd3+8];
	ld.global.f32 	%f31, [%rd5+8];
	sub.f32 	%f32, %f30, %f31;
	ld.global.f32 	%f33, [%rd4+8];
	fma.rn.f32 	%f34, %f32, %f22, %f33;
	st.global.f32 	[%rd4+8], %f34;
	mov.b32 	%r25, -1;
	bra.uni 	$L__BB7_6;
$L__BB7_5:
	sqrt.rn.f32 	%f15, %f2;
	cvt.f64.f32 	%fd2, %f15;
	add.f64 	%fd3, %fd2, 0dBFF1F59AB6D00B46;
	div.rn.f64 	%fd4, %fd3, 0d3FE7A3D70A3D70A4;
	cvt.rzi.s32.f64 	%r18, %fd4;
	not.b32 	%r25, %r18;
$L__BB7_6:
	add.s32 	%r24, %r25, %r24;
	setp.gt.s32 	%p4, %r24, -1;
	@%p4 bra 	$L__BB7_3;
$L__BB7_7:
	add.s32 	%r26, %r1, 3;
	setp.ge.s32 	%p5, %r26, %r12;
	@%p5 bra 	$L__BB7_13;
	mul.lo.s32 	%r20, %r1, 3;
	mul.wide.s32 	%rd13, %r20, 4;
	add.s64 	%rd6, %rd2, %rd13;
	add.s64 	%rd7, %rd1, %rd13;
$L__BB7_9:
	mul.lo.s32 	%r21, %r26, 3;
	ld.global.f32 	%f35, [%rd6];
	mul.wide.s32 	%rd14, %r21, 4;
	add.s64 	%rd8, %rd2, %rd14;
	ld.global.f32 	%f36, [%rd8];
	sub.f32 	%f3, %f35, %f36;
	fma.rn.f32 	%f37, %f3, %f3, 0f00000000;
	ld.global.f32 	%f38, [%rd6+4];
	ld.global.f32 	%f39, [%rd8+4];
	sub.f32 	%f40, %f38, %f39;
	fma.rn.f32 	%f41, %f40, %f40, %f37;
	ld.global.f32 	%f42, [%rd6+8];
	ld.global.f32 	%f43, [%rd8+8];
	sub.f32 	%f44, %f42, %f43;
	fma.rn.f32 	%f4, %f44, %f44, %f41;
	cvt.f64.f32 	%fd12, %f4;
	setp.geu.f64 	%p6, %fd12, 0d3FF428A2DC70C29C;
	@%p6 bra 	$L__BB7_11;
	mul.f32 	%f46, %f4, %f4;
	mul.f32 	%f47, %f4, %f46;
	mul.f32 	%f48, %f4, %f47;
	mul.f32 	%f49, %f4, %f48;
	mul.f32 	%f50, %f4, %f49;
	mul.f32 	%f51, %f4, %f50;
	cvt.f64.f32 	%fd16, %f51;
	mov.f64 	%fd17, 0d4048000000000000;
	div.rn.f64 	%fd18, %fd17, %fd16;
	cvt.f64.f32 	%fd19, %f48;
	mov.f64 	%fd20, 0dC038000000000000;
	div.rn.f64 	%fd21, %fd20, %fd19;
	add.f64 	%fd22, %fd18, %fd21;
	cvt.rn.f32.f64 	%f52, %fd22;
	ld.global.f32 	%f53, [%rd7];
	fma.rn.f32 	%f54, %f3, %f52, %f53;
	st.global.f32 	[%rd7], %f54;
	ld.global.f32 	%f55, [%rd6+4];
	ld.global.f32 	%f56, [%rd8+4];
	sub.f32 	%f57, %f55, %f56;
	ld.global.f32 	%f58, [%rd7+4];
	fma.rn.f32 	%f59, %f57, %f52, %f58;
	st.global.f32 	[%rd7+4], %f59;
	ld.global.f32 	%f60, [%rd6+8];
	ld.global.f32 	%f61, [%rd8+8];
	sub.f32 	%f62, %f60, %f61;
	ld.global.f32 	%f63, [%rd7+8];
	fma.rn.f32 	%f64, %f62, %f52, %f63;
	st.global.f32 	[%rd7+8], %f64;
	mov.b32 	%r27, 1;
	bra.uni 	$L__BB7_12;
$L__BB7_11:
	sqrt.rn.f32 	%f45, %f4;
	cvt.f64.f32 	%fd13, %f45;
	add.f64 	%fd14, %fd13, 0dBFF1F59AB6D00B46;
	div.rn.f64 	%fd15, %fd14, 0d3FE7A3D70A3D70A4;
	cvt.rzi.s32.f64 	%r22, %fd15;
	add.s32 	%r27, %r22, 1;
$L__BB7_12:
	add.s32 	%r26, %r27, %r26;
	setp.lt.s32 	%p7, %r26, %r12;
	@%p7 bra 	$L__BB7_9;
$L__BB7_13:
	ret;

}
	// .globl	_Z10RK_stage_1iPfS_S_S_
.visible .entry _Z10RK_stage_1iPfS_S_S_(
	.param .u32 _Z10RK_stage_1iPfS_S_S__param_0,
	.param .u64 .ptr .align 1 _Z10RK_stage_1iPfS_S_S__param_1,
	.param .u64 .ptr .align 1 _Z10RK_stage_1iPfS_S_S__param_2,
	.param .u64 .ptr .align 1 _Z10RK_stage_1iPfS_S_S__param_3,
	.param .u64 .ptr .align 1 _Z10RK_stage_1iPfS_S_S__param_4
)
{
	.reg .pred 	%p<2>;
	.reg .b32 	%r<7>;
	.reg .b32 	%f<13>;
	.reg .b64 	%rd<14>;
	.reg .b64 	%fd<16>;

	ld.param.u32 	%r2, [_Z10RK_stage_1iPfS_S_S__param_0];
	ld.param.u64 	%rd1, [_Z10RK_stage_1iPfS_S_S__param_1];
	ld.param.u64 	%rd2, [_Z10RK_stage_1iPfS_S_S__param_2];
	ld.param.u64 	%rd3, [_Z10RK_stage_1iPfS_S_S__param_3];
	ld.param.u64 	%rd4, [_Z10RK_stage_1iPfS_S_S__param_4];
	mov.u32 	%r3, %ctaid.x;
	mov.u32 	%r4, %ntid.x;
	mov.u32 	%r5, %tid.x;
	mad.lo.s32 	%r1, %r3, %r4, %r5;
	setp.ge.s32 	%p1, %r1, %r2;
	@%p1 bra 	$L__BB8_2;
	cvta.to.global.u64 	%rd5, %rd2;
	cvta.to.global.u64 	%rd6, %rd3;
	cvta.to.global.u64 	%rd7, %rd4;
	cvta.to.global.u64 	%rd8, %rd1;
	mul.lo.s32 	%r6, %r1, 3;
	mul.wide.s32 	%rd9, %r6, 4;
	add.s64 	%rd10, %rd5, %rd9;
	ld.global.f32 	%f1, [%rd10];
	cvt.f64.f32 	%fd1, %f1;
	add.s64 	%rd11, %rd6, %rd9;
	ld.global.f32 	%f2, [%rd11];
	cvt.f64.f32 	%fd2, %f2;
	fma.rn.f64 	%fd3, %fd2, 0d3F40000000000000, %fd1;
	add.s64 	%rd12, %rd7, %rd9;
	ld.global.f32 	%f3, [%rd12];
	cvt.f64.f32 	%fd4, %f3;
	add.f64 	%fd5, %fd3, %fd4;
	cvt.rn.f32.f64 	%f4, %fd5;
	add.s64 	%rd13, %rd8, %rd9;
	st.global.f32 	[%rd13], %f4;
	ld.global.f32 	%f5, [%rd10+4];
	cvt.f64.f32 	%fd6, %f5;
	ld.global.f32 	%f6, [%rd11+4];
	cvt.f64.f32 	%fd7, %f6;
	fma.rn.f64 	%fd8, %fd7, 0d3F40000000000000, %fd6;
	ld.global.f32 	%f7, [%rd12+4];
	cvt.f64.f32 	%fd9, %f7;
	add.f64 	%fd10, %fd8, %fd9;
	cvt.rn.f32.f64 	%f8, %fd10;
	st.global.f32 	[%rd13+4], %f8;
	ld.global.f32 	%f9, [%rd10+8];
	cvt.f64.f32 	%fd11, %f9;
	ld.global.f32 	%f10, [%rd11+8];
	cvt.f64.f32 	%fd12, %f10;
	fma.rn.f64 	%fd13, %fd12, 0d3F40000000000000, %fd11;
	ld.global.f32 	%f11, [%rd12+8];
	cvt.f64.f32 	%fd14, %f11;
	add.f64 	%fd15, %fd13, %fd14;
	cvt.rn.f32.f64 	%f12, %fd15;
	st.global.f32 	[%rd13+8], %f12;
$L__BB8_2:
	ret;

}
	// .globl	_Z10RK_stage_2iPfS_S_S_
.visible .entry _Z10RK_stage_2iPfS_S_S_(
	.param .u32 _Z10RK_stage_2iPfS_S_S__param_0,
	.param .u64 .ptr .align 1 _Z10RK_stage_2iPfS_S_S__param_1,
	.param .u64 .ptr .align 1 _Z10RK_stage_2iPfS_S_S__param_2,
	.param .u64 .ptr .align 1 _Z10RK_stage_2iPfS_S_S__param_3,
	.param .u64 .ptr .align 1 _Z10RK_stage_2iPfS_S_S__param_4
)
{
	.reg .pred 	%p<2>;
	.reg .b32 	%r<7>;
	.reg .b32 	%f<19>;
	.reg .b64 	%rd<14>;
	.reg .b64 	%fd<19>;

	ld.param.u32 	%r2, [_Z10RK_stage_2iPfS_S_S__param_0];
	ld.param.u64 	%rd1, [_Z10RK_stage_2iPfS_S_S__param_1];
	ld.param.u64 	%rd2, [_Z10RK_stage_2iPfS_S_S__param_2];
	ld.param.u64 	%rd3, [_Z10RK_stage_2iPfS_S_S__param_3];
	ld.param.u64 	%rd4, [_Z10RK_stage_2iPfS_S_S__param_4];
	mov.u32 	%r3, %ctaid.x;
	mov.u32 	%r4, %ntid.x;
	mov.u32 	%r5, %tid.x;
	mad.lo.s32 	%r1, %r3, %r4, %r5;
	setp.ge.s32 	%p1, %r1, %r2;
	@%p1 bra 	$L__BB9_2;
	cvta.to.global.u64 	%rd5, %rd1;
	cvta.to.global.u64 	%rd6, %rd2;
	cvta.to.global.u64 	%rd7, %rd3;
	cvta.to.global.u64 	%rd8, %rd4;
	mul.lo.s32 	%r6, %r1, 3;
	mul.wide.s32 	%rd9, %r6, 4;
	add.s64 	%rd10, %rd5, %rd9;
	ld.global.f32 	%f1, [%rd10];
	cvt.f64.f32 	%fd1, %f1;
	add.s64 	%rd11, %rd6, %rd9;
	ld.global.f32 	%f2, [%rd11];
	add.s64 	%rd12, %rd7, %rd9;
	ld.global.f32 	%f3, [%rd12];
	add.f32 	%f4, %f2, %f3;
	cvt.f64.f32 	%fd2, %f4;
	mul.f64 	%fd3, %fd2, 0d3FE0000000000000;
	fma.rn.f64 	%fd4, %fd3, 0d3F40000000000000, %fd1;
	add.s64 	%rd13, %rd8, %rd9;
	ld.global.f32 	%f5, [%rd13];
	cvt.f64.f32 	%fd5, %f5;
	add.f64 	%fd6, %fd4, %fd5;
	cvt.rn.f32.f64 	%f6, %fd6;
	st.global.f32 	[%rd10], %f6;
	ld.global.f32 	%f7, [%rd10+4];
	cvt.f64.f32 	%fd7, %f7;
	ld.global.f32 	%f8, [%rd11+4];
	ld.global.f32 	%f9, [%rd12+4];
	add.f32 	%f10, %f8, %f9;
	cvt.f64.f32 	%fd8, %f10;
	mul.f64 	%fd9, %fd8, 0d3FE0000000000000;
	fma.rn.f64 	%fd10, %fd9, 0d3F40000000000000, %fd7;
	ld.global.f32 	%f11, [%rd13+4];
	cvt.f64.f32 	%fd11, %f11;
	add.f64 	%fd12, %fd10, %fd11;
	cvt.rn.f32.f64 	%f12, %fd12;
	st.global.f32 	[%rd10+4], %f12;
	ld.global.f32 	%f13, [%rd10+8];
	cvt.f64.f32 	%fd13, %f13;
	ld.global.f32 	%f14, [%rd11+8];
	ld.global.f32 	%f15, [%rd12+8];
	add.f32 	%f16, %f14, %f15;
	cvt.f64.f32 	%fd14, %f16;
	mul.f64 	%fd15, %fd14, 0d3FE0000000000000;
	fma.rn.f64 	%fd16, %fd15, 0d3F40000000000000, %fd13;
	ld.global.f32 	%f17, [%rd13+8];
	cvt.f64.f32 	%fd17, %f17;
	add.f64 	%fd18, %fd16, %fd17;
	cvt.rn.f32.f64 	%f18, %fd18;
	st.global.f32 	[%rd10+8], %f18;
$L__BB9_2:
	ret;

}


// ===== COMPILED SASS (sm_100) =====

	.target	sm_100

	.elftype	@"ET_EXEC"


//--------------------- .note.nv.tkinfo           --------------------------
	.section	.note.nv.tkinfo,"",@"SHT_NOTE"
	.sectionflags	@"SHF_NOTE_NV_TKINFO"
	.tkinfo
        /*0018*/ 	.word	0x00000002
        /*0030*/ 	.string	""
        /*0030*/ 	.string	"ptxas"
        /*0030*/ 	.string	"Cuda compilation tools, release 13.0, V13.0.88"
        /*0030*/ 	.string	"Build cuda_13.0.r13.0/compiler.36424714_0"
        /*0030*/ 	.string	"-arch sm_100 -m 64 "



//--------------------- .note.nv.cuinfo           --------------------------
	.section	.note.nv.cuinfo,"",@"SHT_NOTE"
	.sectionflags	@"SHF_NOTE_NV_CUINFO"
        /*0018*/ 	.short	0x0002
        /*001a*/ 	.short	0x0064
        /*001c*/ 	.short	0x0082
	.zero		2


//--------------------- .nv.info                  --------------------------
	.section	.nv.info,"",@"SHT_CUDA_INFO"
	.align	4


	//----- nvinfo : EIATTR_REGCOUNT
	.align		4
        /*0000*/ 	.byte	0x04, 0x2f
        /*0002*/ 	.short	(.L_10 - .L_9)
	.align		4
.L_9:
        /*0004*/ 	.word	index@(_Z10setup_PRNGiP24curandStatePhilox4_32_10)
        /*0008*/ 	.word	0x00000016


	//----- nvinfo : EIATTR_FRAME_SIZE
	.align		4
.L_10:
        /*000c*/ 	.byte	0x04, 0x11
        /*000e*/ 	.short	(.L_12 - .L_11)
	.align		4
.L_11:
        /*0010*/ 	.word	index@(_Z10setup_PRNGiP24curandStatePhilox4_32_10)
        /*0014*/ 	.word	0x00000000


	//----- nvinfo : EIATTR_REGCOUNT
	.align		4
.L_12:
        /*0018*/ 	.byte	0x04, 0x2f
        /*001a*/ 	.short	(.L_14 - .L_13)
	.align		4
.L_13:
        /*001c*/ 	.word	index@(_Z9call_PRNGfPfP24curandStatePhilox4_32_10)
        /*0020*/ 	.word	0x00000014


	//----- nvinfo : EIATTR_FRAME_SIZE
	.align		4
.L_14:
        /*0024*/ 	.byte	0x04, 0x11
        /*0026*/ 	.short	(.L_16 - .L_15)
	.align		4
.L_15:
        /*0028*/ 	.word	index@($__internal_7_$__cuda_sm20_sqrt_rn_f32_slowpath)
        /*002c*/ 	.word	0x00000000


	//----- nvinfo : EIATTR_FRAME_SIZE
	.align		4
.L_16:
        /*0030*/ 	.byte	0x04, 0x11
        /*0032*/ 	.short	(.L_18 - .L_17)
	.align		4
.L_17:
        /*0034*/ 	.word	index@(_Z9call_PRNGfPfP24curandStatePhilox4_32_10)
        /*0038*/ 	.word	0x00000000


	//----- nvinfo : EIATTR_REGCOUNT
	.align		4
.L_18:
        /*003c*/ 	.byte	0x04, 0x2f
        /*003e*/ 	.short	(.L_20 - .L_19)
	.align		4
.L_19:
        /*0040*/ 	.word	index@(_Z13calc_extern_fiPfS_)
        /*0044*/ 	.word	0x0000000e


	//----- nvinfo : EIATTR_FRAME_SIZE
	.align		4
.L_20:
        /*0048*/ 	.byte	0x04, 0x11
        /*004a*/ 	.short	(.L_22 - .L_21)
	.align		4
.L_21:
        /*004c*/ 	.word	index@(_Z13calc_extern_fiPfS_)
        /*0050*/ 	.word	0x00000000


	//----- nvinfo : EIATTR_REGCOUNT
	.align		4
.L_22:
        /*0054*/ 	.byte	0x04, 0x2f
        /*0056*/ 	.short	(.L_24 - .L_23)
	.align		4
.L_23:
        /*0058*/ 	.word	index@(_Z11calc_pore_fifPfS_)
        /*005c*/ 	.word	0x0000001f


	//----- nvinfo : EIATTR_FRAME_SIZE
	.align		4
.L_24:
        /*0060*/ 	.byte	0x04, 0x11
        /*0062*/ 	.short	(.L_26 - .L_25)
	.align		4
.L_25:
        /*0064*/ 	.word	index@($__internal_6_$__cuda_sm3x_div_rn_noftz_f32_slowpath)
        /*0068*/ 	.word	0x00000000


	//----- nvinfo : EIATTR_FRAME_SIZE
	.align		4
.L_26:
        /*006c*/ 	.byte	0x04, 0x11
        /*006e*/ 	.short	(.L_28 - .L_27)
	.align		4
.L_27:
        /*0070*/ 	.word	index@($__internal_5_$__cuda_sm20_sqrt_rn_f32_slowpath)
        /*0074*/ 	.word	0x00000000


	//----- nvinfo : EIATTR_FRAME_SIZE
	.align		4
.L_28:
        /*0078*/ 	.byte	0x04, 0x11
        /*007a*/ 	.short	(.L_30 - .L_29)
	.align		4
.L_29:
        /*007c*/ 	.word	index@($__internal_4_$__cuda_sm20_div_rn_f64_full)
        /*0080*/ 	.word	0x00000000


	//----- nvinfo : EIATTR_FRAME_SIZE
	.align		4
.L_30:
        /*0084*/ 	.byte	0x04, 0x11
        /*0086*/ 	.short	(.L_32 - .L_31)
	.align		4
.L_31:
        /*0088*/ 	.word	index@(_Z11calc_pore_fifPfS_)
        /*008c*/ 	.word	0x00000000


	//----- nvinfo : EIATTR_REGCOUNT
	.align		4
.L_32:
        /*0090*/ 	.byte	0x04, 0x2f
        /*0092*/ 	.short	(.L_34 - .L_33)
	.align		4
.L_33:
        /*0094*/ 	.word	index@(_Z10calc_bondsiPfS_S_)
        /*0098*/ 	.word	0x00000012


	//----- nvinfo : EIATTR_FRAME_SIZE
	.align		4
.L_34:
        /*009c*/ 	.byte	0x04, 0x11
        /*009e*/ 	.short	(.L_36 - .L_35)
	.align		4
.L_35:
        /*00a0*/ 	.word	index@($__internal_3_$__cuda_sm20_sqrt_rn_f32_slowpath)
        /*00a4*/ 	.word	0x00000000


	//----- nvinfo : EIATTR_FRAME_SIZE
	.align		4
.L_36:
        /*00a8*/ 	.byte	0x04, 0x11
        /*00aa*/ 	.short	(.L_38 - .L_37)
	.align		4
.L_37:
        /*00ac*/ 	.word	index@($__internal_2_$__cuda_sm20_rcp_rn_f32_slowpath)
        /*00b0*/ 	.word	0x00000000


	//----- nvinfo : EIATTR_FRAME_SIZE
	.align		4
.L_38:
        /*00b4*/ 	.byte	0x04, 0x11
        /*00b6*/ 	.short	(.L_40 - .L_39)
	.align		4
.L_39:
        /*00b8*/ 	.word	index@(_Z10calc_bondsiPfS_S_)
        /*00bc*/ 	.word	0x00000000


	//----- nvinfo : EIATTR_REGCOUNT
	.align		4
.L_40:
        /*00c0*/ 	.byte	0x04, 0x2f
        /*00c2*/ 	.short	(.L_42 - .L_41)
	.align		4
.L_41:
        /*00c4*/ 	.word	index@(_Z12calc_cosinesiPfS_S_)
        /*00c8*/ 	.word	0x00000012


	//----- nvinfo : EIATTR_FRAME_SIZE
	.align		4
.L_42:
        /*00cc*/ 	.byte	0x04, 0x11
        /*00ce*/ 	.short	(.L_44 - .L_43)
	.align		4
.L_43:
        /*00d0*/ 	.word	index@(_Z12calc_cosinesiPfS_S_)
        /*00d4*/ 	.word	0x00000000


	//----- nvinfo : EIATTR_REGCOUNT
	.align		4
.L_44:
        /*00d8*/ 	.byte	0x04, 0x2f
        /*00da*/ 	.short	(.L_46 - .L_45)
	.align		4
.L_45:
        /*00dc*/ 	.word	index@(_Z13calc_intern_fiPfS_S_S_)
        /*00e0*/ 	.word	0x0000001c


	//----- nvinfo : EIATTR_FRAME_SIZE
	.align		4
.L_46:
        /*00e4*/ 	.byte	0x04, 0x11
        /*00e6*/ 	.short	(.L_48 - .L_47)
	.align		4
.L_47:
        /*00e8*/ 	.word	index@(_Z13calc_intern_fiPfS_S_S_)
        /*00ec*/ 	.word	0x00000000


	//----- nvinfo : EIATTR_REGCOUNT
	.align		4
.L_48:
        /*00f0*/ 	.byte	0x04, 0x2f
        /*00f2*/ 	.short	(.L_50 - .L_49)
	.align		4
.L_49:
        /*00f4*/ 	.word	index@(_Z14calc_exclvol_fiPfS_)
        /*00f8*/ 	.word	0x00000026


	//----- nvinfo : EIATTR_FRAME_SIZE
	.align		4
.L_50:
        /*00fc*/ 	.byte	0x04, 0x11
        /*00fe*/ 	.short	(.L_52 - .L_51)
	.align		4
.L_51:
        /*0100*/ 	.word	index@($__internal_1_$__cuda_sm20_sqrt_rn_f32_slowpath)
        /*0104*/ 	.word	0x00000000


	//----- nvinfo : EIATTR_FRAME_SIZE
	.align		4
.L_52:
        /*0108*/ 	.byte	0x04, 0x11
        /*010a*/ 	.short	(.L_54 - .L_53)
	.align		4
.L_53:
        /*010c*/ 	.word	index@($__internal_0_$__cuda_sm20_div_rn_f64_full)
        /*0110*/ 	.word	0x00000000


	//----- nvinfo : EIATTR_FRAME_SIZE
	.align		4
.L_54:
        /*0114*/ 	.byte	0x04, 0x11
        /*0116*/ 	.short	(.L_56 - .L_55)
	.align		4
.L_55:
        /*0118*/ 	.word	index@(_Z14calc_exclvol_fiPfS_)
        /*011c*/ 	.word	0x00000000


	//----- nvinfo : EIATTR_REGCOUNT
	.align		4
.L_56:
        /*0120*/ 	.byte	0x04, 0x2f
        /*0122*/ 	.short	(.L_58 - .L_57)
	.align		4
.L_57:
        /*0124*/ 	.word	index@(_Z10RK_stage_1iPfS_S_S_)
        /*0128*/ 	.word	0x00000017


	//----- nvinfo : EIATTR_FRAME_SIZE
	.align		4
.L_58:
        /*012c*/ 	.byte	0x04, 0x11
        /*012e*/ 	.short	(.L_60 - .L_59)
	.align		4
.L_59:
        /*0130*/ 	.word	index@(_Z10RK_stage_1iPfS_S_S_)
        /*0134*/ 	.word	0x00000000


	//----- nvinfo : EIATTR_REGCOUNT
	.align		4
.L_60:
        /*0138*/ 	.byte	0x04, 0x2f
        /*013a*/ 	.short	(.L_62 - .L_61)
	.align		4
.L_61:
        /*013c*/ 	.word	index@(_Z10RK_stage_2iPfS_S_S_)
        /*0140*/ 	.word	0x00000016


	//----- nvinfo : EIATTR_FRAME_SIZE
	.align		4
.L_62:
        /*0144*/ 	.byte	0x04, 0x11
        /*0146*/ 	.short	(.L_64 - .L_63)
	.align		4
.L_63:
        /*0148*/ 	.word	index@(_Z10RK_stage_2iPfS_S_S_)
        /*014c*/ 	.word	0x00000000


	//----- nvinfo : EIATTR_MIN_STACK_SIZE
	.align		4
.L_64:
        /*0150*/ 	.byte	0x04, 0x12
        /*0152*/ 	.short	(.L_66 - .L_65)
	.align		4
.L_65:
        /*0154*/ 	.word	index@(_Z10RK_stage_2iPfS_S_S_)
        /*0158*/ 	.word	0x00000000


	//----- nvinfo : EIATTR_MIN_STACK_SIZE
	.align		4
.L_66:
        /*015c*/ 	.byte	0x04, 0x12
        /*015e*/ 	.short	(.L_68 - .L_67)
	.align		4
.L_67:
        /*0160*/ 	.word	index@(_Z10RK_stage_1iPfS_S_S_)
        /*0164*/ 	.word	0x00000000


	//----- nvinfo : EIATTR_MIN_STACK_SIZE
	.align		4
.L_68:
        /*0168*/ 	.byte	0x04, 0x12
        /*016a*/ 	.short	(.L_70 - .L_69)
	.align		4
.L_69:
        /*016c*/ 	.word	index@(_Z14calc_exclvol_fiPfS_)
        /*0170*/ 	.word	0x00000000


	//----- nvinfo : EIATTR_MIN_STACK_SIZE
	.align		4
.L_70:
        /*0174*/ 	.byte	0x04, 0x12
        /*0176*/ 	.short	(.L_72 - .L_71)
	.align		4
.L_71:
        /*0178*/ 	.word	index@(_Z13calc_intern_fiPfS_S_S_)
        /*017c*/ 	.word	0x00000000


	//----- nvinfo : EIATTR_MIN_STACK_SIZE
	.align		4
.L_72:
        /*0180*/ 	.byte	0x04, 0x12
        /*0182*/ 	.short	(.L_74 - .L_73)
	.align		4
.L_73:
        /*0184*/ 	.word	index@(_Z12calc_cosinesiPfS_S_)
        /*0188*/ 	.word	0x00000000


	//----- nvinfo : EIATTR_MIN_STACK_SIZE
	.align		4
.L_74:
        /*018c*/ 	.byte	0x04, 0x12
        /*018e*/ 	.short	(.L_76 - .L_75)
	.align		4
.L_75:
        /*0190*/ 	.word	index@(_Z10calc_bondsiPfS_S_)
        /*0194*/ 	.word	0x00000000


	//----- nvinfo : EIATTR_MIN_STACK_SIZE
	.align		4
.L_76:
        /*0198*/ 	.byte	0x04, 0x12
        /*019a*/ 	.short	(.L_78 - .L_77)
	.align		4
.L_77:
        /*019c*/ 	.word	index@(_Z11calc_pore_fifPfS_)
        /*01a0*/ 	.word	0x00000000


	//----- nvinfo : EIATTR_MIN_STACK_SIZE
	.align		4
.L_78:
        /*01a4*/ 	.byte	0x04, 0x12
        /*01a6*/ 	.short	(.L_80 - .L_79)
	.align		4
.L_79:
        /*01a8*/ 	.word	index@(_Z13calc_extern_fiPfS_)
        /*01ac*/ 	.word	0x00000000


	//----- nvinfo : EIATTR_MIN_STACK_SIZE
	.align		4
.L_80:
        /*01b0*/ 	.byte	0x04, 0x12
        /*01b2*/ 	.short	(.L_82 - .L_81)
	.align		4
.L_81:
        /*01b4*/ 	.word	index@(_Z9call_PRNGfPfP24curandStatePhilox4_32_10)
        /*01b8*/ 	.word	0x00000000


	//----- nvinfo : EIATTR_MIN_STACK_SIZE
	.align		4
.L_82:
        /*01bc*/ 	.byte	0x04, 0x12
        /*01be*/ 	.short	(.L_84 - .L_83)
	.align		4
.L_83:
        /*01c0*/ 	.word	index@(_Z10setup_PRNGiP24curandStatePhilox4_32_10)
        /*01c4*/ 	.word	0x00000000
.L_84:


//--------------------- .nv.compat                --------------------------
	.section	.nv.compat,"",@"SHT_CUDA_COMPAT_INFO"
	.align	4
        /*0000*/ 	.byte	0x02, 0x09, 0x00, 0x00, 0x02, 0x02, 0x01, 0x00, 0x02, 0x05, 0x05, 0x00, 0x03, 0x07, 0x01, 0x01
        /*0010*/ 	.byte	0x02, 0x03, 0x00, 0x00, 0x02, 0x06, 0x01, 0x00, 0x04, 0x0b, 0x08, 0x00, 0x01, 0x00, 0x00, 0x00
        /*0020*/ 	.byte	0x00, 0x00, 0x00, 0x00


//--------------------- .nv.info._Z10RK_stage_2iPfS_S_S_ --------------------------
	.section	.nv.info._Z10RK_stage_2iPfS_S_S_,"",@"SHT_CUDA_INFO"
	.sectionflags	@""
	.align	4


	//----- nvinfo : EIATTR_CUDA_API_VERSION
	.align		4
        /*0000*/ 	.byte	0x04, 0x37
        /*0002*/ 	.short	(.L_86 - .L_85)
.L_85:
        /*0004*/ 	.word	0x00000082


	//----- nvinfo : EIATTR_KPARAM_INFO
	.align		4
.L_86:
        /*0008*/ 	.byte	0x04, 0x17
        /*000a*/ 	.short	(.L_88 - .L_87)
.L_87:
        /*000c*/ 	.word	0x00000000
        /*0010*/ 	.short	0x0004
        /*0012*/ 	.short	0x0020
        /*0014*/ 	.byte	0x00, 0xf5, 0x21, 0x00


	//----- nvinfo : EIATTR_KPARAM_INFO
	.align		4
.L_88:
        /*0018*/ 	.byte	0x04, 0x17
        /*001a*/ 	.short	(.L_90 - .L_89)
.L_89:
        /*001c*/ 	.word	0x00000000
        /*0020*/ 	.short	0x0003
        /*0022*/ 	.short	0x0018
        /*0024*/ 	.byte	0x00, 0xf5, 0x21, 0x00


	//----- nvinfo : EIATTR_KPARAM_INFO
	.align		4
.L_90:
        /*0028*/ 	.byte	0x04, 0x17
        /*002a*/ 	.short	(.L_92 - .L_91)
.L_91:
        /*002c*/ 	.word	0x00000000
        /*0030*/ 	.short	0x0002
        /*0032*/ 	.short	0x0010
        /*0034*/ 	.byte	0x00, 0xf5, 0x21, 0x00


	//----- nvinfo : EIATTR_KPARAM_INFO
	.align		4
.L_92:
        /*0038*/ 	.byte	0x04, 0x17
        /*003a*/ 	.short	(.L_94 - .L_93)
.L_93:
        /*003c*/ 	.word	0x00000000
        /*0040*/ 	.short	0x0001
        /*0042*/ 	.short	0x0008
        /*0044*/ 	.byte	0x00, 0xf5, 0x21, 0x00


	//----- nvinfo : EIATTR_KPARAM_INFO
	.align		4
.L_94:
        /*0048*/ 	.byte	0x04, 0x17
        /*004a*/ 	.short	(.L_96 - .L_95)
.L_95:
        /*004c*/ 	.word	0x00000000
        /*0050*/ 	.short	0x0000
        /*0052*/ 	.short	0x0000
        /*0054*/ 	.byte	0x00, 0xf0, 0x11, 0x00


	//----- nvinfo : EIATTR_SPARSE_MMA_MASK
	.align		4
.L_96:
        /*0058*/ 	.byte	0x03, 0x50
        /*005a*/ 	.short	0x0000


	//----- nvinfo : EIATTR_MAXREG_COUNT
	.align		4
        /*005c*/ 	.byte	0x03, 0x1b
        /*005e*/ 	.short	0x00ff


	//----- nvinfo : EIATTR_MERCURY_ISA_VERSION
	.align		4
        /*0060*/ 	.byte	0x03, 0x5f
        /*0062*/ 	.short	0x0101


	//----- nvinfo : EIATTR_VRC_CTA_INIT_COUNT
	.align		4
        /*0064*/ 	.byte	0x02, 0x4a
	.zero		1
	.zero		1


	//----- nvinfo : EIATTR_EXIT_INSTR_OFFSETS
	.align		4
        /*0068*/ 	.byte	0x04, 0x1c
        /*006a*/ 	.short	(.L_98 - .L_97)


	//   ....[0]....
.L_97:
        /*006c*/ 	.word	0x00000070


	//   ....[1]....
        /*0070*/ 	.word	0x00000390


	//----- nvinfo : EIATTR_CBANK_PARAM_SIZE
	.align		4
.L_98:
        /*0074*/ 	.byte	0x03, 0x19
        /*0076*/ 	.short	0x0028


	//----- nvinfo : EIATTR_PARAM_CBANK
	.align		4
        /*0078*/ 	.byte	0x04, 0x0a
        /*007a*/ 	.short	(.L_100 - .L_99)
	.align		4
.L_99:
        /*007c*/ 	.word	index@(.nv.constant0._Z10RK_stage_2iPfS_S_S_)
        /*0080*/ 	.short	0x0380
        /*0082*/ 	.short	0x0028


	//----- nvinfo : EIATTR_SW_WAR
	.align		4
.L_100:
        /*0084*/ 	.byte	0x04, 0x36
        /*0086*/ 	.short	(.L_102 - .L_101)
.L_101:
        /*0088*/ 	.word	0x00000008
.L_102:


//--------------------- .nv.info._Z10RK_stage_1iPfS_S_S_ --------------------------
	.section	.nv.info._Z10RK_stage_1iPfS_S_S_,"",@"SHT_CUDA_INFO"
	.sectionflags	@""
	.align	4


	//----- nvinfo : EIATTR_CUDA_API_VERSION
	.align		4
        /*0000*/ 	.byte	0x04, 0x37
        /*0002*/ 	.short	(.L_104 - .L_103)
.L_103:
        /*0004*/ 	.word	0x00000082


	//----- nvinfo : EIATTR_KPARAM_INFO
	.align		4
.L_104:
        /*0008*/ 	.byte	0x04, 0x17
        /*000a*/ 	.short	(.L_106 - .L_105)
.L_105:
        /*000c*/ 	.word	0x00000000
        /*0010*/ 	.short	0x0004
        /*0012*/ 	.short	0x0020
        /*0014*/ 	.byte	0x00, 0xf5, 0x21, 0x00


	//----- nvinfo : EIATTR_KPARAM_INFO
	.align		4
.L_106:
        /*0018*/ 	.byte	0x04, 0x17
        /*001a*/ 	.short	(.L_108 - .L_107)
.L_107:
        /*001c*/ 	.word	0x00000000
        /*0020*/ 	.short	0x0003
        /*0022*/ 	.short	0x0018
        /*0024*/ 	.byte	0x00, 0xf5, 0x21, 0x00


	//----- nvinfo : EIATTR_KPARAM_INFO
	.align		4
.L_108:
        /*0028*/ 	.byte	0x04, 0x17
        /*002a*/ 	.short	(.L_110 - .L_109)
.L_109:
        /*002c*/ 	.word	0x00000000
        /*0030*/ 	.short	0x0002
        /*0032*/ 	.short	0x0010
        /*0034*/ 	.byte	0x00, 0xf5, 0x21, 0x00


	//----- nvinfo : EIATTR_KPARAM_INFO
	.align		4
.L_110:
        /*0038*/ 	.byte	0x04, 0x17
        /*003a*/ 	.short	(.L_112 - .L_111)
.L_111:
        /*003c*/ 	.word	0x00000000
        /*0040*/ 	.short	0x0001
        /*0042*/ 	.short	0x0008
        /*0044*/ 	.byte	0x00, 0xf5, 0x21, 0x00


	//----- nvinfo : EIATTR_KPARAM_INFO
	.align		4
.L_112:
        /*0048*/ 	.byte	0x04, 0x17
        /*004a*/ 	.short	(.L_114 - .L_113)
.L_113:
        /*004c*/ 	.word	0x00000000
        /*0050*/ 	.short	0x0000
        /*0052*/ 	.short	0x0000
        /*0054*/ 	.byte	0x00, 0xf0, 0x11, 0x00


	//----- nvinfo : EIATTR_SPARSE_MMA_MASK
	.align		4
.L_114:
        /*0058*/ 	.byte	0x03, 0x50
        /*005a*/ 	.short	0x0000


	//----- nvinfo : EIATTR_MAXREG_COUNT
	.align		4
        /*005c*/ 	.byte	0x03, 0x1b
        /*005e*/ 	.short	0x00ff


	//----- nvinfo : EIATTR_MERCURY_ISA_VERSION
	.align		4
        /*0060*/ 	.byte	0x03, 0x5f
        /*0062*/ 	.short	0x0101


	//----- nvinfo : EIATTR_VRC_CTA_INIT_COUNT
	.align		4
        /*0064*/ 	.byte	0x02, 0x4a
	.zero		1
	.zero		1


	//----- nvinfo : EIATTR_EXIT_INSTR_OFFSETS
	.align		4
        /*0068*/ 	.byte	0x04, 0x1c
        /*006a*/ 	.short	(.L_116 - .L_115)


	//   ....[0]....
.L_115:
        /*006c*/ 	.word	0x00000070


	//   ....[1]....
        /*0070*/ 	.word	0x00000300


	//----- nvinfo : EIATTR_CBANK_PARAM_SIZE
	.align		4
.L_116:
        /*0074*/ 	.byte	0x03, 0x19
        /*0076*/ 	.short	0x0028


	//----- nvinfo : EIATTR_PARAM_CBANK
	.align		4
        /*0078*/ 	.byte	0x04, 0x0a
        /*007a*/ 	.short	(.L_118 - .L_117)
	.align		4
.L_117:
        /*007c*/ 	.word	index@(.nv.constant0._Z10RK_stage_1iPfS_S_S_)
        /*0080*/ 	.short	0x0380
        /*0082*/ 	.short	0x0028


	//----- nvinfo : EIATTR_SW_WAR
	.align		4
.L_118:
        /*0084*/ 	.byte	0x04, 0x36
        /*0086*/ 	.short	(.L_120 - .L_119)
.L_119:
        /*0088*/ 	.word	0x00000008
.L_120:


//--------------------- .nv.info._Z14calc_exclvol_fiPfS_ --------------------------
	.section	.nv.info._Z14calc_exclvol_fiPfS_,"",@"SHT_CUDA_INFO"
	.sectionflags	@""
	.align	4


	//----- nvinfo : EIATTR_CUDA_API_VERSION
	.align		4
        /*0000*/ 	.byte	0x04, 0x37
        /*0002*/ 	.short	(.L_122 - .L_121)
.L_121:
        /*0004*/ 	.word	0x00000082


	//----- nvinfo : EIATTR_KPARAM_INFO
	.align		4
.L_122:
        /*0008*/ 	.byte	0x04, 0x17
        /*000a*/ 	.short	(.L_124 - .L_123)
.L_123:
        /*000c*/ 	.word	0x00000000
        /*0010*/ 	.short	0x0002
        /*0012*/ 	.short	0x0010
        /*0014*/ 	.byte	0x00, 0xf5, 0x21, 0x00


	//----- nvinfo : EIATTR_KPARAM_INFO
	.align		4
.L_124:
        /*0018*/ 	.byte	0x04, 0x17
        /*001a*/ 	.short	(.L_126 - .L_125)
.L_125:
        /*001c*/ 	.word	0x00000000
        /*0020*/ 	.short	0x0001
        /*0022*/ 	.short	0x0008
        /*0024*/ 	.byte	0x00, 0xf5, 0x21, 0x00


	//----- nvinfo : EIATTR_KPARAM_INFO
	.align		4
.L_126:
        /*0028*/ 	.byte	0x04, 0x17
        /*002a*/ 	.short	(.L_128 - .L_127)
.L_127:
        /*002c*/ 	.word	0x00000000
        /*0030*/ 	.short	0x0000
        /*0032*/ 	.short	0x0000
        /*0034*/ 	.byte	0x00, 0xf0, 0x11, 0x00


	//----- nvinfo : EIATTR_SPARSE_MMA_MASK
	.align		4
.L_128:
        /*0038*/ 	.byte	0x03, 0x50
        /*003a*/ 	.short	0x0000


	//----- nvinfo : EIATTR_MAXREG_COUNT
	.align		4
        /*003c*/ 	.byte	0x03, 0x1b
        /*003e*/ 	.short	0x00ff


	//----- nvinfo : EIATTR_MERCURY_ISA_VERSION
	.align		4
        /*0040*/ 	.byte	0x03, 0x5f
        /*0042*/ 	.short	0x0101


	//----- nvinfo : EIATTR_VRC_CTA_INIT_COUNT
	.align		4
        /*0044*/ 	.byte	0x02, 0x4a
	.zero		1
	.zero		1


	//----- nvinfo : EIATTR_EXIT_INSTR_OFFSETS
	.align		4
        /*0048*/ 	.byte	0x04, 0x1c
        /*004a*/ 	.short	(.L_130 - .L_129)


	//   ....[0]....
.L_129:
        /*004c*/ 	.word	0x00000070


	//   ....[1]....
        /*0050*/ 	.word	0x00000a00


	//   ....[2]....
        /*0054*/ 	.word	0x000012f0


	//----- nvinfo : EIATTR_CRS_STACK_SIZE
	.align		4
.L_130:
        /*0058*/ 	.byte	0x04, 0x1e
        /*005a*/ 	.short	(.L_132 - .L_131)
.L_131:
        /*005c*/ 	.word	0x00000000


	//----- nvinfo : EIATTR_CBANK_PARAM_SIZE
	.align		4
.L_132:
        /*0060*/ 	.byte	0x03, 0x19
        /*0062*/ 	.short	0x0018


	//----- nvinfo : EIATTR_PARAM_CBANK
	.align		4
        /*0064*/ 	.byte	0x04, 0x0a
        /*0066*/ 	.short	(.L_134 - .L_133)
	.align		4
.L_133:
        /*0068*/ 	.word	index@(.nv.constant0._Z14calc_exclvol_fiPfS_)
        /*006c*/ 	.short	0x0380
        /*006e*/ 	.short	0x0018


	//----- nvinfo : EIATTR_SW_WAR
	.align		4
.L_134:
        /*0070*/ 	.byte	0x04, 0x36
        /*0072*/ 	.short	(.L_136 - .L_135)
.L_135:
        /*0074*/ 	.word	0x00000008
.L_136:


//--------------------- .nv.info._Z13calc_intern_fiPfS_S_S_ --------------------------
	.section	.nv.info._Z13calc_intern_fiPfS_S_S_,"",@"SHT_CUDA_INFO"
	.sectionflags	@""
	.align	4


	//----- nvinfo : EIATTR_CUDA_API_VERSION
	.align		4
        /*0000*/ 	.byte	0x04, 0x37
        /*0002*/ 	.short	(.L_138 - .L_137)
.L_137:
        /*0004*/ 	.word	0x00000082


	//----- nvinfo : EIATTR_KPARAM_INFO
	.align		4
.L_138:
        /*0008*/ 	.byte	0x04, 0x17
        /*000a*/ 	.short	(.L_140 - .L_139)
.L_139:
        /*000c*/ 	.word	0x00000000
        /*0010*/ 	.short	0x0004
        /*0012*/ 	.short	0x0020
        /*0014*/ 	.byte	0x00, 0xf5, 0x21, 0x00


	//----- nvinfo : EIATTR_KPARAM_INFO
	.align		4
.L_140:
        /*0018*/ 	.byte	0x04, 0x17
        /*001a*/ 	.short	(.L_142 - .L_141)
.L_141:
        /*001c*/ 	.word	0x00000000
        /*0020*/ 	.short	0x0003
        /*0022*/ 	.short	0x0018
        /*0024*/ 	.byte	0x00, 0xf5, 0x21, 0x00


	//----- nvinfo : EIATTR_KPARAM_INFO
	.align		4
.L_142:
        /*0028*/ 	.byte	0x04, 0x17
        /*002a*/ 	.short	(.L_144 - .L_143)
.L_143:
        /*002c*/ 	.word	0x00000000
        /*0030*/ 	.short	0x0002
        /*0032*/ 	.short	0x0010
        /*0034*/ 	.byte	0x00, 0xf5, 0x21, 0x00


	//----- nvinfo : EIATTR_KPARAM_INFO
	.align		4
.L_144:
        /*0038*/ 	.byte	0x04, 0x17
        /*003a*/ 	.short	(.L_146 - .L_145)
.L_145:
        /*003c*/ 	.word	0x00000000
        /*0040*/ 	.short	0x0001
        /*0042*/ 	.short	0x0008
        /*0044*/ 	.byte	0x00, 0xf5, 0x21, 0x00


	//----- nvinfo : EIATTR_KPARAM_INFO
	.align		4
.L_146:
        /*0048*/ 	.byte	0x04, 0x17
        /*004a*/ 	.short	(.L_148 - .L_147)
.L_147:
        /*004c*/ 	.word	0x00000000
        /*0050*/ 	.short	0x0000
        /*0052*/ 	.short	0x0000
        /*0054*/ 	.byte	0x00, 0xf0, 0x11, 0x00


	//----- nvinfo : EIATTR_SPARSE_MMA_MASK
	.align		4
.L_148:
        /*0058*/ 	.byte	0x03, 0x50
        /*005a*/ 	.short	0x0000


	//----- nvinfo : EIATTR_MAXREG_COUNT
	.align		4
        /*005c*/ 	.byte	0x03, 0x1b
        /*005e*/ 	.short	0x00ff


	//----- nvinfo : EIATTR_MERCURY_ISA_VERSION
	.align		4
        /*0060*/ 	.byte	0x03, 0x5f
        /*0062*/ 	.short	0x0101


	//----- nvinfo : EIATTR_VRC_CTA_INIT_COUNT
	.align		4
        /*0064*/ 	.byte	0x02, 0x4a
	.zero		1
	.zero		1


	//----- nvinfo : EIATTR_EXIT_INSTR_OFFSETS
	.align		4
        /*0068*/ 	.byte	0x04, 0x1c
        /*006a*/ 	.short	(.L_150 - .L_149)


	//   ....[0]....
.L_149:
        /*006c*/ 	.word	0x00000070


	//   ....[1]....
        /*0070*/ 	.word	0x00001210


	//----- nvinfo : EIATTR_CBANK_PARAM_SIZE
	.align		4
.L_150:
        /*0074*/ 	.byte	0x03, 0x19
        /*0076*/ 	.short	0x0028


	//----- nvinfo : EIATTR_PARAM_CBANK
	.align		4
        /*0078*/ 	.byte	0x04, 0x0a
        /*007a*/ 	.short	(.L_152 - .L_151)
	.align		4
.L_151:
        /*007c*/ 	.word	index@(.nv.constant0._Z13calc_intern_fiPfS_S_S_)
        /*0080*/ 	.short	0x0380
        /*0082*/ 	.short	0x0028


	//----- nvinfo : EIATTR_SW_WAR
	.align		4
.L_152:
        /*0084*/ 	.byte	0x04, 0x36
        /*0086*/ 	.short	(.L_154 - .L_153)
.L_153:
        /*0088*/ 	.word	0x00000008
.L_154:


//--------------------- .nv.info._Z12calc_cosinesiPfS_S_ --------------------------
	.section	.nv.info._Z12calc_cosinesiPfS_S_,"",@"SHT_CUDA_INFO"
	.sectionflags	@""
	.align	4


	//----- nvinfo : EIATTR_CUDA_API_VERSION
	.align		4
        /*0000*/ 	.byte	0x04, 0x37
        /*0002*/ 	.short	(.L_156 - .L_155)
.L_155:
        /*0004*/ 	.word	0x00000082


	//----- nvinfo : EIATTR_KPARAM_INFO
	.align		4
.L_156:
        /*0008*/ 	.byte	0x04, 0x17
        /*000a*/ 	.short	(.L_158 - .L_157)
.L_157:
        /*000c*/ 	.word	0x00000000
        /*0010*/ 	.short	0x0003
        /*0012*/ 	.short	0x0018
        /*0014*/ 	.byte	0x00, 0xf5, 0x21, 0x00


	//----- nvinfo : EIATTR_KPARAM_INFO
	.align		4
.L_158:
        /*0018*/ 	.byte	0x04, 0x17
        /*001a*/ 	.short	(.L_160 - .L_159)
.L_159:
        /*001c*/ 	.word	0x00000000
        /*0020*/ 	.short	0x0002
        /*0022*/ 	.short	0x0010
        /*0024*/ 	.byte	0x00, 0xf5, 0x21, 0x00


	//----- nvinfo : EIATTR_KPARAM_INFO
	.align		4
.L_160:
        /*0028*/ 	.byte	0x04, 0x17
        /*002a*/ 	.short	(.L_162 - .L_161)
.L_161:
        /*002c*/ 	.word	0x00000000
        /*0030*/ 	.short	0x0001
        /*0032*/ 	.short	0x0008
        /*0034*/ 	.byte	0x00, 0xf5, 0x21, 0x00


	//----- nvinfo : EIATTR_KPARAM_INFO
	.align		4
.L_162:
        /*0038*/ 	.byte	0x04, 0x17
        /*003a*/ 	.short	(.L_164 - .L_163)
.L_163:
        /*003c*/ 	.word	0x00000000
        /*0040*/ 	.short	0x0000
        /*0042*/ 	.short	0x0000
        /*0044*/ 	.byte	0x00, 0xf0, 0x11, 0x00


	//----- nvinfo : EIATTR_SPARSE_MMA_MASK
	.align		4
.L_164:
        /*0048*/ 	.byte	0x03, 0x50
        /*004a*/ 	.short	0x0000


	//----- nvinfo : EIATTR_MAXREG_COUNT
	.align		4
        /*004c*/ 	.byte	0x03, 0x1b
        /*004e*/ 	.short	0x00ff


	//----- nvinfo : EIATTR_MERCURY_ISA_VERSION
	.align		4
        /*0050*/ 	.byte	0x03, 0x5f
        /*0052*/ 	.short	0x0101


	//----- nvinfo : EIATTR_VRC_CTA_INIT_COUNT
	.align		4
        /*0054*/ 	.byte	0x02, 0x4a
	.zero		1
	.zero		1


	//----- nvinfo : EIATTR_EXIT_INSTR_OFFSETS
	.align		4
        /*0058*/ 	.byte	0x04, 0x1c
        /*005a*/ 	.short	(.L_166 - .L_165)


	//   ....[0]....
.L_165:
        /*005c*/ 	.word	0x00000080


	//   ....[1]....
        /*0060*/ 	.word	0x00000230


	//----- nvinfo : EIATTR_CBANK_PARAM_SIZE
	.align		4
.L_166:
        /*0064*/ 	.byte	0x03, 0x19
        /*0066*/ 	.short	0x0020


	//----- nvinfo : EIATTR_PARAM_CBANK
	.align		4
        /*0068*/ 	.byte	0x04, 0x0a
        /*006a*/ 	.short	(.L_168 - .L_167)
	.align		4
.L_167:
        /*006c*/ 	.word	index@(.nv.constant0._Z12calc_cosinesiPfS_S_)
        /*0070*/ 	.short	0x0380
        /*0072*/ 	.short	0x0020


	//----- nvinfo : EIATTR_SW_WAR
	.align		4
.L_168:
        /*0074*/ 	.byte	0x04, 0x36
        /*0076*/ 	.short	(.L_170 - .L_169)
.L_169:
        /*0078*/ 	.word	0x00000008
.L_170:


//--------------------- .nv.info._Z10calc_bondsiPfS_S_ --------------------------
	.section	.nv.info._Z10calc_bondsiPfS_S_,"",@"SHT_CUDA_INFO"
	.sectionflags	@""
	.align	4


	//----- nvinfo : EIATTR_CUDA_API_VERSION
	.align		4
        /*0000*/ 	.byte	0x04, 0x37
        /*0002*/ 	.short	(.L_172 - .L_171)
.L_171:
        /*0004*/ 	.word	0x00000082


	//----- nvinfo : EIATTR_KPARAM_INFO
	.align		4
.L_172:
        /*0008*/ 	.byte	0x04, 0x17
        /*000a*/ 	.short	(.L_174 - .L_173)
.L_173:
        /*000c*/ 	.word	0x00000000
        /*0010*/ 	.short	0x0003
        /*0012*/ 	.short	0x0018
        /*0014*/ 	.byte	0x00, 0xf5, 0x21, 0x00


	//----- nvinfo : EIATTR_KPARAM_INFO
	.align		4
.L_174:
        /*0018*/ 	.byte	0x04, 0x17
        /*001a*/ 	.short	(.L_176 - .L_175)
.L_175:
        /*001c*/ 	.word	0x00000000
        /*0020*/ 	.short	0x0002
        /*0022*/ 	.short	0x0010
        /*0024*/ 	.byte	0x00, 0xf5, 0x21, 0x00


	//----- nvinfo : EIATTR_KPARAM_INFO
	.align		4
.L_176:
        /*0028*/ 	.byte	0x04, 0x17
        /*002a*/ 	.short	(.L_178 - .L_177)
.L_177:
        /*002c*/ 	.word	0x00000000
        /*0030*/ 	.short	0x0001
        /*0032*/ 	.short	0x0008
        /*0034*/ 	.byte	0x00, 0xf5, 0x21, 0x00


	//----- nvinfo : EIATTR_KPARAM_INFO
	.align		4
.L_178:
        /*0038*/ 	.byte	0x04, 0x17
        /*003a*/ 	.short	(.L_180 - .L_179)
.L_179:
        /*003c*/ 	.word	0x00000000
        /*0040*/ 	.short	0x0000
        /*0042*/ 	.short	0x0000
        /*0044*/ 	.byte	0x00, 0xf0, 0x11, 0x00


	//----- nvinfo : EIATTR_SPARSE_MMA_MASK
	.align		4
.L_180:
        /*0048*/ 	.byte	0x03, 0x50
        /*004a*/ 	.short	0x0000


	//----- nvinfo : EIATTR_MAXREG_COUNT
	.align		4
        /*004c*/ 	.byte	0x03, 0x1b
        /*004e*/ 	.short	0x00ff


	//----- nvinfo : EIATTR_MERCURY_ISA_VERSION
	.align		4
        /*0050*/ 	.byte	0x03, 0x5f
        /*0052*/ 	.short	0x0101


	//----- nvinfo : EIATTR_VRC_CTA_INIT_COUNT
	.align		4
        /*0054*/ 	.byte	0x02, 0x4a
	.zero		1
	.zero		1


	//----- nvinfo : EIATTR_EXIT_INSTR_OFFSETS
	.align		4
        /*0058*/ 	.byte	0x04, 0x1c
        /*005a*/ 	.short	(.L_182 - .L_181)


	//   ....[0]....
.L_181:
        /*005c*/ 	.word	0x00000080


	//   ....[1]....
        /*0060*/ 	.word	0x00000420


	//----- nvinfo : EIATTR_CRS_STACK_SIZE
	.align		4
.L_182:
        /*0064*/ 	.byte	0x04, 0x1e
        /*0066*/ 	.short	(.L_184 - .L_183)
.L_183:
        /*0068*/ 	.word	0x00000000


	//----- nvinfo : EIATTR_CBANK_PARAM_SIZE
	.align		4
.L_184:
        /*006c*/ 	.byte	0x03, 0x19
        /*006e*/ 	.short	0x0020


	//----- nvinfo : EIATTR_PARAM_CBANK
	.align		4
        /*0070*/ 	.byte	0x04, 0x0a
        /*0072*/ 	.short	(.L_186 - .L_185)
	.align		4
.L_185:
        /*0074*/ 	.word	index@(.nv.constant0._Z10calc_bondsiPfS_S_)
        /*0078*/ 	.short	0x0380
        /*007a*/ 	.short	0x0020


	//----- nvinfo : EIATTR_SW_WAR
	.align		4
.L_186:
        /*007c*/ 	.byte	0x04, 0x36
        /*007e*/ 	.short	(.L_188 - .L_187)
.L_187:
        /*0080*/ 	.word	0x00000008
.L_188:


//--------------------- .nv.info._Z11calc_pore_fifPfS_ --------------------------
	.section	.nv.info._Z11calc_pore_fifPfS_,"",@"SHT_CUDA_INFO"
	.sectionflags	@""
	.align	4


	//----- nvinfo : EIATTR_CUDA_API_VERSION
	.align		4
        /*0000*/ 	.byte	0x04, 0x37
        /*0002*/ 	.short	(.L_190 - .L_189)
.L_189:
        /*0004*/ 	.word	0x00000082


	//----- nvinfo : EIATTR_KPARAM_INFO
	.align		4
.L_190:
        /*0008*/ 	.byte	0x04, 0x17
        /*000a*/ 	.short	(.L_192 - .L_191)
.L_191:
        /*000c*/ 	.word	0x00000000
        /*0010*/ 	.short	0x0003
        /*0012*/ 	.short	0x0010
        /*0014*/ 	.byte	0x00, 0xf5, 0x21, 0x00


	//----- nvinfo : EIATTR_KPARAM_INFO
	.align		4
.L_192:
        /*0018*/ 	.byte	0x04, 0x17
        /*001a*/ 	.short	(.L_194 - .L_193)
.L_193:
        /*001c*/ 	.word	0x00000000
        /*0020*/ 	.short	0x0002
        /*0022*/ 	.short	0x0008
        /*0024*/ 	.byte	0x00, 0xf5, 0x21, 0x00


	//----- nvinfo : EIATTR_KPARAM_INFO
	.align		4
.L_194:
        /*0028*/ 	.byte	0x04, 0x17
        /*002a*/ 	.short	(.L_196 - .L_195)
.L_195:
        /*002c*/ 	.word	0x00000000
        /*0030*/ 	.short	0x0001
        /*0032*/ 	.short	0x0004
        /*0034*/ 	.byte	0x00, 0xf0, 0x11, 0x00


	//----- nvinfo : EIATTR_KPARAM_INFO
	.align		4
.L_196:
        /*0038*/ 	.byte	0x04, 0x17
        /*003a*/ 	.short	(.L_198 - .L_197)
.L_197:
        /*003c*/ 	.word	0x00000000
        /*0040*/ 	.short	0x0000
        /*0042*/ 	.short	0x0000
        /*0044*/ 	.byte	0x00, 0xf0, 0x11, 0x00


	//----- nvinfo : EIATTR_SPARSE_MMA_MASK
	.align		4
.L_198:
        /*0048*/ 	.byte	0x03, 0x50
        /*004a*/ 	.short	0x0000


	//----- nvinfo : EIATTR_MAXREG_COUNT
	.align		4
        /*004c*/ 	.byte	0x03, 0x1b
        /*004e*/ 	.short	0x00ff


	//----- nvinfo : EIATTR_MERCURY_ISA_VERSION
	.align		4
        /*0050*/ 	.byte	0x03, 0x5f
        /*0052*/ 	.short	0x0101


	//----- nvinfo : EIATTR_VRC_CTA_INIT_COUNT
	.align		4
        /*0054*/ 	.byte	0x02, 0x4a
	.zero		1
	.zero		1


	//----- nvinfo : EIATTR_EXIT_INSTR_OFFSETS
	.align		4
        /*0058*/ 	.byte	0x04, 0x1c
        /*005a*/ 	.short	(.L_200 - .L_199)


	//   ....[0]....
.L_199:
        /*005c*/ 	.word	0x00000070


	//   ....[1]....
        /*0060*/ 	.word	0x000001e0


	//   ....[2]....
        /*0064*/ 	.word	0x000008f0


	//   ....[3]....
        /*0068*/ 	.word	0x00000cf0


	//----- nvinfo : EIATTR_CRS_STACK_SIZE
	.align		4
.L_200:
        /*006c*/ 	.byte	0x04, 0x1e
        /*006e*/ 	.short	(.L_202 - .L_201)
.L_201:
        /*0070*/ 	.word	0x00000000


	//----- nvinfo : EIATTR_CBANK_PARAM_SIZE
	.align		4
.L_202:
        /*0074*/ 	.byte	0x03, 0x19
        /*0076*/ 	.short	0x0018


	//----- nvinfo : EIATTR_PARAM_CBANK
	.align		4
        /*0078*/ 	.byte	0x04, 0x0a
        /*007a*/ 	.short	(.L_204 - .L_203)
	.align		4
.L_203:
        /*007c*/ 	.word	index@(.nv.constant0._Z11calc_pore_fifPfS_)
        /*0080*/ 	.short	0x0380
        /*0082*/ 	.short	0x0018


	//----- nvinfo : EIATTR_SW_WAR
	.align		4
.L_204:
        /*0084*/ 	.byte	0x04, 0x36
        /*0086*/ 	.short	(.L_206 - .L_205)
.L_205:
        /*0088*/ 	.word	0x00000008
.L_206:


//--------------------- .nv.info._Z13calc_extern_fiPfS_ --------------------------
	.section	.nv.info._Z13calc_extern_fiPfS_,"",@"SHT_CUDA_INFO"
	.sectionflags	@""
	.align	4


	//----- nvinfo : EIATTR_CUDA_API_VERSION
	.align		4
        /*0000*/ 	.byte	0x04, 0x37
        /*0002*/ 	.short	(.L_208 - .L_207)
.L_207:
        /*0004*/ 	.word	0x00000082


	//----- nvinfo : EIATTR_KPARAM_INFO
	.align		4
.L_208:
        /*0008*/ 	.byte	0x04, 0x17
        /*000a*/ 	.short	(.L_210 - .L_209)
.L_209:
        /*000c*/ 	.word	0x00000000
        /*0010*/ 	.short	0x0002
        /*0012*/ 	.short	0x0010
        /*0014*/ 	.byte	0x00, 0xf5, 0x21, 0x00


	//----- nvinfo : EIATTR_KPARAM_INFO
	.align		4
.L_210:
        /*0018*/ 	.byte	0x04, 0x17
        /*001a*/ 	.short	(.L_212 - .L_211)
.L_211:
        /*001c*/ 	.word	0x00000000
        /*0020*/ 	.short	0x0001
        /*0022*/ 	.short	0x0008
        /*0024*/ 	.byte	0x00, 0xf5, 0x21, 0x00


	//----- nvinfo : EIATTR_KPARAM_INFO
	.align		4
.L_212:
        /*0028*/ 	.byte	0x04, 0x17
        /*002a*/ 	.short	(.L_214 - .L_213)
.L_213:
        /*002c*/ 	.word	0x00000000
        /*0030*/ 	.short	0x0000
        /*0032*/ 	.short	0x0000
        /*0034*/ 	.byte	0x00, 0xf0, 0x11, 0x00


	//----- nvinfo : EIATTR_SPARSE_MMA_MASK
	.align		4
.L_214:
        /*0038*/ 	.byte	0x03, 0x50
        /*003a*/ 	.short	0x0000


	//----- nvinfo : EIATTR_MAXREG_COUNT
	.align		4
        /*003c*/ 	.byte	0x03, 0x1b
        /*003e*/ 	.short	0x00ff


	//----- nvinfo : EIATTR_MERCURY_ISA_VERSION
	.align		4
        /*0040*/ 	.byte	0x03, 0x5f
        /*0042*/ 	.short	0x0101


	//----- nvinfo : EIATTR_VRC_CTA_INIT_COUNT
	.align		4
        /*0044*/ 	.byte	0x02, 0x4a
	.zero		1
	.zero		1


	//----- nvinfo : EIATTR_EXIT_INSTR_OFFSETS
	.align		4
        /*0048*/ 	.byte	0x04, 0x1c
        /*004a*/ 	.short	(.L_216 - .L_215)


	//   ....[0]....
.L_215:
        /*004c*/ 	.word	0x00000070


	//   ....[1]....
        /*0050*/ 	.word	0x00000140


	//----- nvinfo : EIATTR_CBANK_PARAM_SIZE
	.align		4
.L_216:
        /*0054*/ 	.byte	0x03, 0x19
        /*0056*/ 	.short	0x0018


	//----- nvinfo : EIATTR_PARAM_CBANK
	.align		4
        /*0058*/ 	.byte	0x04, 0x0a
        /*005a*/ 	.short	(.L_218 - .L_217)
	.align		4
.L_217:
        /*005c*/ 	.word	index@(.nv.constant0._Z13calc_extern_fiPfS_)
        /*0060*/ 	.short	0x0380
        /*0062*/ 	.short	0x0018


	//----- nvinfo : EIATTR_SW_WAR
	.align		4
.L_218:
        /*0064*/ 	.byte	0x04, 0x36
        /*0066*/ 	.short	(.L_220 - .L_219)
.L_219:
        /*0068*/ 	.word	0x00000008
.L_220:


//--------------------- .nv.info._Z9call_PRNGfPfP24curandStatePhilox4_32_10 --------------------------
	.section	.nv.info._Z9call_PRNGfPfP24curandStatePhilox4_32_10,"",@"SHT_CUDA_INFO"
	.sectionflags	@""
	.align	4


	//----- nvinfo : EIATTR_CUDA_API_VERSION
	.align		4
        /*0000*/ 	.byte	0x04, 0x37
        /*0002*/ 	.short	(.L_222 - .L_221)
.L_221:
        /*0004*/ 	.word	0x00000082


	//----- nvinfo : EIATTR_KPARAM_INFO
	.align		4
.L_222:
        /*0008*/ 	.byte	0x04, 0x17
        /*000a*/ 	.short	(.L_224 - .L_223)
.L_223:
        /*000c*/ 	.word	0x00000000
        /*0010*/ 	.short	0x0002
        /*0012*/ 	.short	0x0010
        /*0014*/ 	.byte	0x00, 0xf5, 0x21, 0x00


	//----- nvinfo : EIATTR_KPARAM_INFO
	.align		4
.L_224:
        /*0018*/ 	.byte	0x04, 0x17
        /*001a*/ 	.short	(.L_226 - .L_225)
.L_225:
        /*001c*/ 	.word	0x00000000
        /*0020*/ 	.short	0x0001
        /*0022*/ 	.short	0x0008
        /*0024*/ 	.byte	0x00, 0xf5, 0x21, 0x00


	//----- nvinfo : EIATTR_KPARAM_INFO
	.align		4
.L_226:
        /*0028*/ 	.byte	0x04, 0x17
        /*002a*/ 	.short	(.L_228 - .L_227)
.L_227:
        /*002c*/ 	.word	0x00000000
        /*0030*/ 	.short	0x0000
        /*0032*/ 	.short	0x0000
        /*0034*/ 	.byte	0x00, 0xf0, 0x11, 0x00


	//----- nvinfo : EIATTR_SPARSE_MMA_MASK
	.align		4
.L_228:
        /*0038*/ 	.byte	0x03, 0x50
        /*003a*/ 	.short	0x0000


	//----- nvinfo : EIATTR_MAXREG_COUNT
	.align		4
        /*003c*/ 	.byte	0x03, 0x1b
        /*003e*/ 	.short	0x00ff


	//----- nvinfo : EIATTR_MERCURY_ISA_VERSION
	.align		4
        /*0040*/ 	.byte	0x03, 0x5f
        /*0042*/ 	.short	0x0101


	//----- nvinfo : EIATTR_VRC_CTA_INIT_COUNT
	.align		4
        /*0044*/ 	.byte	0x02, 0x4a
	.zero		1
	.zero		1


	//----- nvinfo : EIATTR_EXIT_INSTR_OFFSETS
	.align		4
        /*0048*/ 	.byte	0x04, 0x1c
        /*004a*/ 	.short	(.L_230 - .L_229)


	//   ....[0]....
.L_229:
        /*004c*/ 	.word	0x00001340


	//----- nvinfo : EIATTR_INDIRECT_BRANCH_TARGETS
	.align		4
.L_230:
        /*0050*/ 	.byte	0x04, 0x34
        /*0052*/ 	.short	(.L_232 - .L_231)


	//   ....[0]....
.L_231:
        /*0054*/ 	.word	.L_x_113@srel
        /*0058*/ 	.short	0x0
        /*005a*/ 	.short	0x0
        /*005c*/ 	.word	0x3
        /*0060*/ 	.word	.L_x_114@srel
        /*0064*/ 	.word	.L_x_115@srel
        /*0068*/ 	.word	.L_x_116@srel


	//   ....[1]....
        /*006c*/ 	.word	.L_x_117@srel
        /*0070*/ 	.short	0x0
        /*0072*/ 	.short	0x0
        /*0074*/ 	.word	0x3
        /*0078*/ 	.word	.L_x_118@srel
        /*007c*/ 	.word	.L_x_119@srel
        /*0080*/ 	.word	.L_x_120@srel


	//----- nvinfo : EIATTR_CRS_STACK_SIZE
	.align		4
.L_232:
        /*0084*/ 	.byte	0x04, 0x1e
        /*0086*/ 	.short	(.L_234 - .L_233)
.L_233:
        /*0088*/ 	.word	0x00000000


	//----- nvinfo : EIATTR_CBANK_PARAM_SIZE
	.align		4
.L_234:
        /*008c*/ 	.byte	0x03, 0x19
        /*008e*/ 	.short	0x0018


	//----- nvinfo : EIATTR_PARAM_CBANK
	.align		4
        /*0090*/ 	.byte	0x04, 0x0a
        /*0092*/ 	.short	(.L_236 - .L_235)
	.align		4
.L_235:
        /*0094*/ 	.word	index@(.nv.constant0._Z9call_PRNGfPfP24curandStatePhilox4_32_10)
        /*0098*/ 	.short	0x0380
        /*009a*/ 	.short	0x0018


	//----- nvinfo : EIATTR_SW_WAR
	.align		4
.L_236:
        /*009c*/ 	.byte	0x04, 0x36
        /*009e*/ 	.short	(.L_238 - .L_237)
.L_237:
        /*00a0*/ 	.word	0x00000008
.L_238:


//--------------------- .nv.info._Z10setup_PRNGiP24curandStatePhilox4_32_10 --------------------------
	.section	.nv.info._Z10setup_PRNGiP24curandStatePhilox4_32_10,"",@"SHT_CUDA_INFO"
	.sectionflags	@""
	.align	4


	//----- nvinfo : EIATTR_CUDA_API_VERSION
	.align		4
        /*0000*/ 	.byte	0x04, 0x37
        /*0002*/ 	.short	(.L_240 - .L_239)
.L_239:
        /*0004*/ 	.word	0x00000082


	//----- nvinfo : EIATTR_KPARAM_INFO
	.align		4
.L_240:
        /*0008*/ 	.byte	0x04, 0x17
        /*000a*/ 	.short	(.L_242 - .L_241)
.L_241:
        /*000c*/ 	.word	0x00000000
        /*0010*/ 	.short	0x0001
        /*0012*/ 	.short	0x0008
        /*0014*/ 	.byte	0x00, 0xf5, 0x21, 0x00


	//----- nvinfo : EIATTR_KPARAM_INFO
	.align		4
.L_242:
        /*0018*/ 	.byte	0x04, 0x17
        /*001a*/ 	.short	(.L_244 - .L_243)
.L_243:
        /*001c*/ 	.word	0x00000000
        /*0020*/ 	.short	0x0000
        /*0022*/ 	.short	0x0000
        /*0024*/ 	.byte	0x00, 0xf0, 0x11, 0x00


	//----- nvinfo : EIATTR_SPARSE_MMA_MASK
	.align		4
.L_244:
        /*0028*/ 	.byte	0x03, 0x50
        /*002a*/ 	.short	0x0000


	//----- nvinfo : EIATTR_MAXREG_COUNT
	.align		4
        /*002c*/ 	.byte	0x03, 0x1b
        /*002e*/ 	.short	0x00ff


	//----- nvinfo : EIATTR_MERCURY_ISA_VERSION
	.align		4
        /*0030*/ 	.byte	0x03, 0x5f
        /*0032*/ 	.short	0x0101


	//----- nvinfo : EIATTR_VRC_CTA_INIT_COUNT
	.align		4
        /*0034*/ 	.byte	0x02, 0x4a
	.zero		1
	.zero		1


	//----- nvinfo : EIATTR_EXIT_INSTR_OFFSETS
	.align		4
        /*0038*/ 	.byte	0x04, 0x1c
        /*003a*/ 	.short	(.L_246 - .L_245)


	//   ....[0]....
.L_245:
        /*003c*/ 	.word	0x000004d0


	//----- nvinfo : EIATTR_CBANK_PARAM_SIZE
	.align		4
.L_246:
        /*0040*/ 	.byte	0x03, 0x19
        /*0042*/ 	.short	0x0010


	//----- nvinfo : EIATTR_PARAM_CBANK
	.align		4
        /*0044*/ 	.byte	0x04, 0x0a
        /*0046*/ 	.short	(.L_248 - .L_247)
	.align		4
.L_247:
        /*0048*/ 	.word	index@(.nv.constant0._Z10setup_PRNGiP24curandStatePhilox4_32_10)
        /*004c*/ 	.short	0x0380
        /*004e*/ 	.short	0x0010


	//----- nvinfo : EIATTR_SW_WAR
	.align		4
.L_248:
        /*0050*/ 	.byte	0x04, 0x36
        /*0052*/ 	.short	(.L_250 - .L_249)
.L_249:
        /*0054*/ 	.word	0x00000008
.L_250:


//--------------------- .nv.callgraph             --------------------------
	.section	.nv.callgraph,"",@"SHT_CUDA_CALLGRAPH"
	.align	4
	.sectionentsize	8
	.align		4
        /*0000*/ 	.word	0x00000000
	.align		4
        /*0004*/ 	.word	0xffffffff
	.align		4
        /*0008*/ 	.word	0x00000000
	.align		4
        /*000c*/ 	.word	0xfffffffe
	.align		4
        /*0010*/ 	.word	0x00000000
	.align		4
        /*0014*/ 	.word	0xfffffffd
	.align		4
        /*0018*/ 	.word	0x00000000
	.align		4
        /*001c*/ 	.word	0xfffffffc


//--------------------- .nv.constant4             --------------------------
	.section	.nv.constant4,"a",@progbits
	.align	8
	.align		8
.nv.constant4:
        /*0000*/ 	.dword	precalc_xorwow_matrix
	.align		8
        /*0008*/ 	.dword	precalc_xorwow_offset_matrix
	.align		8
        /*0010*/ 	.dword	mrg32k3aM1
	.align		8
        /*0018*/ 	.dword	mrg32k3aM2
	.align		8
        /*0020*/ 	.dword	mrg32k3aM1SubSeq
	.align		8
        /*0028*/ 	.dword	mrg32k3aM2SubSeq
	.align		8
        /*0030*/ 	.dword	mrg32k3aM1Seq
	.align		8
        /*0038*/ 	.dword	mrg32k3aM2Seq


//--------------------- .nv.constant3             --------------------------
	.section	.nv.constant3,"a",@progbits
	.align	8
.nv.constant3:
	.type		__cr_lgamma_table,@object
	.size		__cr_lgamma_table,(.L_8 - __cr_lgamma_table)
__cr_lgamma_table:
        /*0000*/ 	.byte	0x00, 0x00, 0x00, 0x00, 0x00, 0x00, 0x00, 0x00, 0x00, 0x00, 0x00, 0x00, 0x00, 0x00, 0x00, 0x00
        /*0010*/ 	.byte	0xef, 0x39, 0xfa, 0xfe, 0x42, 0x2e, 0xe6, 0x3f, 0x02, 0x20, 0x2a, 0xfa, 0x0b, 0xab, 0xfc, 0x3f
        /*0020*/ 	.byte	0xf9, 0x2c, 0x92, 0x7c, 0xa7, 0x6c, 0x09, 0x40, 0xc9, 0x79, 0x44, 0x3c, 0x64, 0x26, 0x13, 0x40
        /*0030*/ 	.byte	0xca, 0x01, 0xcf, 0x3a, 0x27, 0x51, 0x1a, 0x40, 0x30, 0xcc, 0x2d, 0xf3, 0xe1, 0x0c, 0x21, 0x40
        /*0040*/ 	.byte	0x0d, 0xb7, 0xfc, 0x82, 0x8e, 0x35, 0x25, 0x40
.L_8:


//--------------------- .nv.constant2._Z9call_PRNGfPfP24curandStatePhilox4_32_10 --------------------------
	.section	.nv.constant2._Z9call_PRNGfPfP24curandStatePhilox4_32_10,"a",@progbits
	.sectionflags	@""
	.align	4
.nv.constant2._Z9call_PRNGfPfP24curandStatePhilox4_32_10:
        /*0000*/ 	.byte	0xf0, 0x01, 0x00, 0x00, 0x10, 0x02, 0x00, 0x00, 0xd0, 0x01, 0x00, 0x00, 0x00, 0x09, 0x00, 0x00
        /*0010*/ 	.byte	0x20, 0x09, 0x00, 0x00, 0xe0, 0x08, 0x00, 0x00


//--------------------- .text._Z10RK_stage_2iPfS_S_S_ --------------------------
	.section	.text._Z10RK_stage_2iPfS_S_S_,"ax",@progbits
	.align	128
        .global         _Z10RK_stage_2iPfS_S_S_
        .type           _Z10RK_stage_2iPfS_S_S_,@function
        .size           _Z10RK_stage_2iPfS_S_S_,(.L_x_129 - _Z10RK_stage_2iPfS_S_S_)
        .other          _Z10RK_stage_2iPfS_S_S_,@"STO_CUDA_ENTRY STV_DEFAULT"
_Z10RK_stage_2iPfS_S_S_:
.text._Z10RK_stage_2iPfS_S_S_:
[----:B------:R-:W-:Y:S01]  /*0000*/  LDC R1, c[0x0][0x37c] ;  /* 0x0000df00ff017b82 */ /* 0x000fe20000000800 */
[----:B------:R-:W0:Y:S07]  /*0010*/  S2R R3, SR_TID.X ;  /* 0x0000000000037919 */ /* 0x000e2e0000002100 */
[----:B------:R-:W0:Y:S01]  /*0020*/  S2UR UR4, SR_CTAID.X ;  /* 0x00000000000479c3 */ /* 0x000e220000002500 */
[----:B------:R-:W1:Y:S07]  /*0030*/  LDCU UR5, c[0x0][0x380] ;  /* 0x00007000ff0577ac */ /* 0x000e6e0008000800 */
[----:B------:R-:W0:Y:S02]  /*0040*/  LDC R0, c[0x0][0x360] ;  /* 0x0000d800ff007b82 */ /* 0x000e240000000800 */
[----:B0-----:R-:W-:-:S05]  /*0050*/  IMAD R0, R0, UR4, R3 ;  /* 0x0000000400007c24 */ /* 0x001fca000f8e0203 */
[----:B-1----:R-:W-:-:S13]  /*0060*/  ISETP.GE.AND P0, PT, R0, UR5, PT ;  /* 0x0000000500007c0c */ /* 0x002fda000bf06270 */
[----:B------:R-:W-:Y:S05]  /*0070*/  @P0 EXIT ;  /* 0x000000000000094d */ /* 0x000fea0003800000 */
[----:B------:R-:W0:Y:S01]  /*0080*/  LDC.64 R8, c[0x0][0x390] ;  /* 0x0000e400ff087b82 */ /* 0x000e220000000a00 */
[----:B------:R-:W1:Y:S01]  /*0090*/  LDCU.64 UR4, c[0x0][0x358] ;  /* 0x00006b00ff0477ac */ /* 0x000e620008000a00 */
[----:B------:R-:W-:-:S06]  /*00a0*/  LEA R11, R0, R0, 0x1 ;  /* 0x00000000000b7211 */ /* 0x000fcc00078e08ff */
[----:B------:R-:W2:Y:S08]  /*00b0*/  LDC.64 R6, c[0x0][0x398] ;  /* 0x0000e600ff067b82 */ /* 0x000eb00000000a00 */
[----:B------:R-:W3:Y:S08]  /*00c0*/  LDC.64 R2, c[0x0][0x388] ;  /* 0x0000e200ff027b82 */ /* 0x000ef00000000a00 */
[----:B------:R-:W4:Y:S01]  /*00d0*/  LDC.64 R4, c[0x0][0x3a0] ;  /* 0x0000e800ff047b82 */ /* 0x000f220000000a00 */
[----:B0-----:R-:W-:-:S05]  /*00e0*/  IMAD.WIDE R8, R11, 0x4, R8 ;  /* 0x000000040b087825 */ /* 0x001fca00078e0208 */
[----:B-1----:R-:W5:Y:S01]  /*00f0*/  LDG.E R10, desc[UR4][R8.64] ;  /* 0x00000004080a7981 */ /* 0x002f62000c1e1900 */
[----:B--2---:R-:W-:-:S05]  /*0100*/  IMAD.WIDE R6, R11, 0x4, R6 ;  /* 0x000000040b067825 */ /* 0x004fca00078e0206 */
[----:B------:R-:W5:Y:S01]  /*0110*/  LDG.E R13, desc[UR4][R6.64] ;  /* 0x00000004060d7981 */ /* 0x000f62000c1e1900 */
[----:B---3--:R-:W-:-:S05]  /*0120*/  IMAD.WIDE R2, R11, 0x4, R2 ;  /* 0x000000040b027825 */ /* 0x008fca00078e0202 */
[----:B------:R-:W2:Y:S01]  /*0130*/  LDG.E R0, desc[UR4][R2.64] ;  /* 0x0000000402007981 */ /* 0x000ea2000c1e1900 */
[----:B----4-:R-:W-:-:S03]  /*0140*/  IMAD.WIDE R4, R11, 0x4, R4 ;  /* 0x000000040b047825 */ /* 0x010fc600078e0204 */
[----:B------:R-:W3:Y:S04]  /*0150*/  LDG.E R18, desc[UR4][R2.64+0x4] ;  /* 0x0000040402127981 */ /* 0x000ee8000c1e1900 */
[----:B------:R-:W4:Y:S04]  /*0160*/  LDG.E R17, desc[UR4][R4.64] ;  /* 0x0000000404117981 */ /* 0x000f28000c1e1900 */
[----:B------:R-:W3:Y:S01]  /*0170*/  LDG.E R19, desc[UR4][R2.64+0x8] ;  /* 0x0000080402137981 */ /* 0x000ee2000c1e1900 */
[----:B-----5:R-:W-:-:S04]  /*0180*/  FADD R16, R10, R13 ;  /* 0x0000000d0a107221 */ /* 0x020fc80000000000 */
[----:B------:R-:W0:Y:S08]  /*0190*/  F2F.F64.F32 R12, R16 ;  /* 0x00000010000c7310 */ /* 0x000e300000201800 */
[----:B--2---:R-:W1:Y:S01]  /*01a0*/  F2F.F64.F32 R10, R0 ;  /* 0x00000000000a7310 */ /* 0x004e620000201800 */
[----:B0-----:R-:W-:-:S07]  /*01b0*/  DMUL R12, R12, 0.5 ;  /* 0x3fe000000c0c7828 */ /* 0x001fce0000000000 */
[----:B----4-:R-:W0:Y:S01]  /*01c0*/  F2F.F64.F32 R14, R17 ;  /* 0x00000011000e7310 */ /* 0x010e220000201800 */
[----:B-1----:R-:W-:-:S08]  /*01d0*/  DFMA R10, R12, 0.00048828125, R10 ;  /* 0x3f4000000c0a782b */ /* 0x002fd0000000000a */
[----:B0-----:R-:W-:-:S10]  /*01e0*/  DADD R10, R10, R14 ;  /* 0x000000000a0a7229 */ /* 0x001fd4000000000e */
[----:B------:R-:W0:Y:S02]  /*01f0*/  F2F.F32.F64 R11, R10 ;  /* 0x0000000a000b7310 */ /* 0x000e240000301000 */
[----:B0-----:R0:W-:Y:S04]  /*0200*/  STG.E desc[UR4][R2.64], R11 ;  /* 0x0000000b02007986 */ /* 0x0011e8000c101904 */
[----:B------:R-:W2:Y:S04]  /*0210*/  LDG.E R12, desc[UR4][R8.64+0x4] ;  /* 0x00000404080c7981 */ /* 0x000ea8000c1e1900 */
[----:B------:R-:W2:Y:S04]  /*0220*/  LDG.E R13, desc[UR4][R6.64+0x4] ;  /* 0x00000404060d7981 */ /* 0x000ea8000c1e1900 */
[----:B------:R-:W4:Y:S01]  /*0230*/  LDG.E R16, desc[UR4][R4.64+0x4] ;  /* 0x0000040404107981 */ /* 0x000f22000c1e1900 */
[----:B--2---:R-:W-:-:S04]  /*0240*/  FADD R0, R12, R13 ;  /* 0x0000000d0c007221 */ /* 0x004fc80000000000 */
[----:B------:R-:W1:Y:S08]  /*0250*/  F2F.F64.F32 R14, R0 ;  /* 0x00000000000e7310 */ /* 0x000e700000201800 */
[----:B---3--:R-:W2:Y:S01]  /*0260*/  F2F.F64.F32 R12, R18 ;  /* 0x00000012000c7310 */ /* 0x008ea20000201800 */
[----:B-1----:R-:W-:-:S07]  /*0270*/  DMUL R14, R14, 0.5 ;  /* 0x3fe000000e0e7828 */ /* 0x002fce0000000000 */
[----:B----4-:R-:W1:Y:S01]  /*0280*/  F2F.F64.F32 R16, R16 ;  /* 0x0000001000107310 */ /* 0x010e620000201800 */
[----:B--2---:R-:W-:-:S08]  /*0290*/  DFMA R12, R14, 0.00048828125, R12 ;  /* 0x3f4000000e0c782b */ /* 0x004fd0000000000c */
[----:B-1----:R-:W-:-:S10]  /*02a0*/  DADD R12, R12, R16 ;  /* 0x000000000c0c7229 */ /* 0x002fd40000000010 */
[----:B------:R-:W1:Y:S02]  /*02b0*/  F2F.F32.F64 R13, R12 ;  /* 0x0000000c000d7310 */ /* 0x000e640000301000 */
[----:B-1----:R-:W-:Y:S04]  /*02c0*/  STG.E desc[UR4][R2.64+0x4], R13 ;  /* 0x0000040d02007986 */ /* 0x002fe8000c101904 */
[----:B------:R-:W2:Y:S04]  /*02d0*/  LDG.E R8, desc[UR4][R8.64+0x8] ;  /* 0x0000080408087981 */ /* 0x000ea8000c1e1900 */
[----:B------:R-:W2:Y:S04]  /*02e0*/  LDG.E R7, desc[UR4][R6.64+0x8] ;  /* 0x0000080406077981 */ /* 0x000ea8000c1e1900 */
[----:B------:R-:W3:Y:S01]  /*02f0*/  LDG.E R17, desc[UR4][R4.64+0x8] ;  /* 0x0000080404117981 */ /* 0x000ee2000c1e1900 */
[----:B0-----:R-:W-:Y:S01]  /*0300*/  F2F.F64.F32 R10, R19 ;  /* 0x00000013000a7310 */ /* 0x001fe20000201800 */
[----:B--2---:R-:W-:-:S07]  /*0310*/  FADD R0, R8, R7 ;  /* 0x0000000708007221 */ /* 0x004fce0000000000 */
[----:B------:R-:W0:Y:S08]  /*0320*/  F2F.F64.F32 R14, R0 ;  /* 0x00000000000e7310 */ /* 0x000e300000201800 */
[----:B---3--:R-:W1:Y:S01]  /*0330*/  F2F.F64.F32 R16, R17 ;  /* 0x0000001100107310 */ /* 0x008e620000201800 */
[----:B0-----:R-:W-:-:S08]  /*0340*/  DMUL R14, R14, 0.5 ;  /* 0x3fe000000e0e7828 */ /* 0x001fd00000000000 */
[----:B------:R-:W-:-:S08]  /*0350*/  DFMA R10, R14, 0.00048828125, R10 ;  /* 0x3f4000000e0a782b */ /* 0x000fd0000000000a */
[----:B-1----:R-:W-:-:S10]  /*0360*/  DADD R10, R10, R16 ;  /* 0x000000000a0a7229 */ /* 0x002fd40000000010 */
[----:B------:R-:W0:Y:S02]  /*0370*/  F2F.F32.F64 R11, R10 ;  /* 0x0000000a000b7310 */ /* 0x000e240000301000 */
[----:B0-----:R-:W-:Y:S01]  /*0380*/  STG.E desc[UR4][R2.64+0x8], R11 ;  /* 0x0000080b02007986 */ /* 0x001fe2000c101904 */
[----:B------:R-:W-:Y:S05]  /*0390*/  EXIT ;  /* 0x000000000000794d */ /* 0x000fea0003800000 */
.L_x_0:
[----:B------:R-:W-:-:S00]  /*03a0*/  BRA `(.L_x_0) ;  /* 0xfffffffc00fc7947 */ /* 0x000fc0000383ffff */
[----:B------:R-:W-:-:S00]  /*03b0*/  NOP ;  /* 0x0000000000007918 */ /* 0x000fc00000000000 */
        /* <DEDUP_REMOVED lines=12> */
.L_x_129:


//--------------------- .text._Z10RK_stage_1iPfS_S_S_ --------------------------
	.section	.text._Z10RK_stage_1iPfS_S_S_,"ax",@progbits
	.align	128
        .global         _Z10RK_stage_1iPfS_S_S_
        .type           _Z10RK_stage_1iPfS_S_S_,@function
        .size           _Z10RK_stage_1iPfS_S_S_,(.L_x_130 - _Z10RK_stage_1iPfS_S_S_)
        .other          _Z10RK_stage_1iPfS_S_S_,@"STO_CUDA_ENTRY STV_DEFAULT"
_Z10RK_stage_1iPfS_S_S_:
.text._Z10RK_stage_1iPfS_S_S_:
        /* <DEDUP_REMOVED lines=12> */
[----:B------:R-:W3:Y:S01]  /*00c0*/  LDC.64 R6, c[0x0][0x3a0] ;  /* 0x0000e800ff067b82 */ /* 0x000ee20000000a00 */
[----:B0-----:R-:W-:-:S07]  /*00d0*/  IMAD.WIDE R2, R17, 0x4, R2 ;  /* 0x0000000411027825 */ /* 0x001fce00078e0202 */
[----:B------:R-:W0:Y:S01]  /*00e0*/  LDC.64 R14, c[0x0][0x388] ;  /* 0x0000e200ff0e7b82 */ /* 0x000e220000000a00 */
[----:B-1----:R-:W4:Y:S01]  /*00f0*/  LDG.E R0, desc[UR4][R2.64] ;  /* 0x0000000402007981 */ /* 0x002f22000c1e1900 */
[----:B--2---:R-:W-:-:S05]  /*0100*/  IMAD.WIDE R4, R17, 0x4, R4 ;  /* 0x0000000411047825 */ /* 0x004fca00078e0204 */
[----:B------:R-:W2:Y:S01]  /*0110*/  LDG.E R10, desc[UR4][R4.64] ;  /* 0x00000004040a7981 */ /* 0x000ea2000c1e1900 */
[----:B---3--:R-:W-:-:S05]  /*0120*/  IMAD.WIDE R6, R17, 0x4, R6 ;  /* 0x0000000411067825 */ /* 0x008fca00078e0206 */
[----:B------:R-:W3:Y:S01]  /*0130*/  LDG.E R16, desc[UR4][R6.64] ;  /* 0x0000000406107981 */ /* 0x000ee2000c1e1900 */
[----:B----4-:R-:W-:Y:S08]  /*0140*/  F2F.F64.F32 R8, R0 ;  /* 0x0000000000087310 */ /* 0x010ff00000201800 */
[----:B--2---:R-:W1:Y:S08]  /*0150*/  F2F.F64.F32 R10, R10 ;  /* 0x0000000a000a7310 */ /* 0x004e700000201800 */
[----:B---3--:R-:W2:Y:S01]  /*0160*/  F2F.F64.F32 R12, R16 ;  /* 0x00000010000c7310 */ /* 0x008ea20000201800 */
[----:B-1----:R-:W-:-:S08]  /*0170*/  DFMA R8, R10, 0.00048828125, R8 ;  /* 0x3f4000000a08782b */ /* 0x002fd00000000008 */
[----:B--2---:R-:W-:-:S10]  /*0180*/  DADD R12, R8, R12 ;  /* 0x00000000080c7229 */ /* 0x004fd4000000000c */
[----:B------:R-:W1:Y:S01]  /*0190*/  F2F.F32.F64 R13, R12 ;  /* 0x0000000c000d7310 */ /* 0x000e620000301000 */
[----:B0-----:R-:W-:-:S05]  /*01a0*/  IMAD.WIDE R8, R17, 0x4, R14 ;  /* 0x0000000411087825 */ /* 0x001fca00078e020e */
[----:B-1----:R0:W-:Y:S04]  /*01b0*/  STG.E desc[UR4][R8.64], R13 ;  /* 0x0000000d08007986 */ /* 0x0021e8000c101904 */
[----:B------:R-:W2:Y:S04]  /*01c0*/  LDG.E R18, desc[UR4][R2.64+0x4] ;  /* 0x0000040402127981 */ /* 0x000ea8000c1e1900 */
[----:B------:R-:W3:Y:S04]  /*01d0*/  LDG.E R19, desc[UR4][R4.64+0x4] ;  /* 0x0000040404137981 */ /* 0x000ee8000c1e1900 */
[----:B------:R-:W4:Y:S01]  /*01e0*/  LDG.E R0, desc[UR4][R6.64+0x4] ;  /* 0x0000040406007981 */ /* 0x000f22000c1e1900 */
[----:B--2---:R-:W-:Y:S08]  /*01f0*/  F2F.F64.F32 R10, R18 ;  /* 0x00000012000a7310 */ /* 0x004ff00000201800 */
[----:B---3--:R-:W1:Y:S08]  /*0200*/  F2F.F64.F32 R14, R19 ;  /* 0x00000013000e7310 */ /* 0x008e700000201800 */
[----:B----4-:R-:W2:Y:S01]  /*0210*/  F2F.F64.F32 R16, R0 ;  /* 0x0000000000107310 */ /* 0x010ea20000201800 */
[----:B-1----:R-:W-:-:S08]  /*0220*/  DFMA R10, R14, 0.00048828125, R10 ;  /* 0x3f4000000e0a782b */ /* 0x002fd0000000000a */
[----:B--2---:R-:W-:-:S10]  /*0230*/  DADD R10, R10, R16 ;  /* 0x000000000a0a7229 */ /* 0x004fd40000000010 */
[----:B------:R-:W1:Y:S02]  /*0240*/  F2F.F32.F64 R11, R10 ;  /* 0x0000000a000b7310 */ /* 0x000e640000301000 */
[----:B-1----:R-:W-:Y:S04]  /*0250*/  STG.E desc[UR4][R8.64+0x4], R11 ;  /* 0x0000040b08007986 */ /* 0x002fe8000c101904 */
[----:B------:R-:W0:Y:S04]  /*0260*/  LDG.E R20, desc[UR4][R2.64+0x8] ;  /* 0x0000080402147981 */ /* 0x000e28000c1e1900 */
[----:B------:R-:W2:Y:S04]  /*0270*/  LDG.E R14, desc[UR4][R4.64+0x8] ;  /* 0x00000804040e7981 */ /* 0x000ea8000c1e1900 */
[----:B------:R-:W3:Y:S01]  /*0280*/  LDG.E R16, desc[UR4][R6.64+0x8] ;  /* 0x0000080406107981 */ /* 0x000ee2000c1e1900 */
[----:B0-----:R-:W-:Y:S08]  /*0290*/  F2F.F64.F32 R12, R20 ;  /* 0x00000014000c7310 */ /* 0x001ff00000201800 */
[----:B--2---:R-:W0:Y:S08]  /*02a0*/  F2F.F64.F32 R14, R14 ;  /* 0x0000000e000e7310 */ /* 0x004e300000201800 */
[----:B---3--:R-:W1:Y:S01]  /*02b0*/  F2F.F64.F32 R16, R16 ;  /* 0x0000001000107310 */ /* 0x008e620000201800 */
[----:B0-----:R-:W-:-:S08]  /*02c0*/  DFMA R12, R14, 0.00048828125, R12 ;  /* 0x3f4000000e0c782b */ /* 0x001fd0000000000c */
[----:B-1----:R-:W-:-:S10]  /*02d0*/  DADD R12, R12, R16 ;  /* 0x000000000c0c7229 */ /* 0x002fd40000000010 */
[----:B------:R-:W0:Y:S02]  /*02e0*/  F2F.F32.F64 R13, R12 ;  /* 0x0000000c000d7310 */ /* 0x000e240000301000 */
[----:B0-----:R-:W-:Y:S01]  /*02f0*/  STG.E desc[UR4][R8.64+0x8], R13 ;  /* 0x0000080d08007986 */ /* 0x001fe2000c101904 */
[----:B------:R-:W-:Y:S05]  /*0300*/  EXIT ;  /* 0x000000000000794d */ /* 0x000fea0003800000 */
.L_x_1:
        /* <DEDUP_REMOVED lines=15> */
.L_x_130:


//--------------------- .text._Z14calc_exclvol_fiPfS_ --------------------------
	.section	.text._Z14calc_exclvol_fiPfS_,"ax",@progbits
	.align	128
        .global         _Z14calc_exclvol_fiPfS_
        .type           _Z14calc_exclvol_fiPfS_,@function
        .size           _Z14calc_exclvol_fiPfS_,(.L_x_122 - _Z14calc_exclvol_fiPfS_)
        .other          _Z14calc_exclvol_fiPfS_,@"STO_CUDA_ENTRY STV_DEFAULT"
_Z14calc_exclvol_fiPfS_:
.text._Z14calc_exclvol_fiPfS_:
        /* <DEDUP_REMOVED lines=8> */
[----:B------:R-:W-:Y:S01]  /*0080*/  ISETP.GE.AND P0, PT, R31, 0x3, PT ;  /* 0x000000031f00780c */ /* 0x000fe20003f06270 */
[----:B------:R-:W0:Y:S01]  /*0090*/  LDCU.64 UR4, c[0x0][0x358] ;  /* 0x00006b00ff0477ac */ /* 0x000e220008000a00 */
[----:B------:R-:W-:Y:S11]  /*00a0*/  BSSY.RECONVERGENT B0, `(.L_x_2) ;  /* 0x0000092000007945 */ /* 0x000ff60003800200 */
[----:B------:R-:W-:Y:S05]  /*00b0*/  @!P0 BRA `(.L_x_3) ;  /* 0x0000000800408947 */ /* 0x000fea0003800000 */
[----:B------:R-:W1:Y:S01]  /*00c0*/  LDC.64 R22, c[0x0][0x388] ;  /* 0x0000e200ff167b82 */ /* 0x000e620000000a00 */
[C---:B------:R-:W-:Y:S01]  /*00d0*/  IMAD R3, R31.reuse, 0x3, RZ ;  /* 0x000000031f037824 */ /* 0x040fe200078e02ff */
[----:B------:R-:W-:-:S06]  /*00e0*/  IADD3 R33, PT, PT, R31, -0x3, RZ ;  /* 0xfffffffd1f217810 */ /* 0x000fcc0007ffe0ff */
[----:B------:R-:W2:Y:S08]  /*00f0*/  LDC.64 R20, c[0x0][0x390] ;  /* 0x0000e400ff147b82 */ /* 0x000eb00000000a00 */
[----:B------:R-:W3:Y:S01]  /*0100*/  LDC.64 R24, c[0x0][0x388] ;  /* 0x0000e200ff187b82 */ /* 0x000ee20000000a00 */
[----:B-1----:R-:W-:-:S04]  /*0110*/  IMAD.WIDE.U32 R22, R3, 0x4, R22 ;  /* 0x0000000403167825 */ /* 0x002fc800078e0016 */
[----:B--2---:R-:W-:-:S07]  /*0120*/  IMAD.WIDE.U32 R20, R3, 0x4, R20 ;  /* 0x0000000403147825 */ /* 0x004fce00078e0014 */
.L_x_16:
[----:B------:R-:W-:Y:S01]  /*0130*/  IMAD R19, R33, 0x3, RZ ;  /* 0x0000000321137824 */ /* 0x000fe200078e02ff */
[----:B0-----:R-:W2:Y:S03]  /*0140*/  LDG.E R0, desc[UR4][R22.64] ;  /* 0x0000000416007981 */ /* 0x001ea6000c1e1900 */
[----:B---3--:R-:W-:Y:S01]  /*0150*/  IMAD.WIDE.U32 R18, R19, 0x4, R24 ;  /* 0x0000000413127825 */ /* 0x008fe200078e0018 */
[----:B------:R-:W3:Y:S04]  /*0160*/  LDG.E R2, desc[UR4][R22.64+0x4] ;  /* 0x0000040416027981 */ /* 0x000ee8000c1e1900 */
[----:B------:R-:W2:Y:S04]  /*0170*/  LDG.E R3, desc[UR4][R18.64] ;  /* 0x0000000412037981 */ /* 0x000ea8000c1e1900 */
[----:B------:R-:W3:Y:S04]  /*0180*/  LDG.E R5, desc[UR4][R18.64+0x4] ;  /* 0x0000040412057981 */ /* 0x000ee8000c1e1900 */
[----:B------:R-:W4:Y:S04]  /*0190*/  LDG.E R4, desc[UR4][R22.64+0x8] ;  /* 0x0000080416047981 */ /* 0x000f28000c1e1900 */
[----:B------:R-:W4:Y:S01]  /*01a0*/  LDG.E R7, desc[UR4][R18.64+0x8] ;  /* 0x0000080412077981 */ /* 0x000f22000c1e1900 */
[----:B------:R-:W-:Y:S01]  /*01b0*/  UMOV UR6, 0xdc70c29c ;  /* 0xdc70c29c00067882 */ /* 0x000fe20000000000 */
[----:B------:R-:W-:Y:S01]  /*01c0*/  UMOV UR7, 0x3ff428a2 ;  /* 0x3ff428a200077882 */ /* 0x000fe20000000000 */
[----:B------:R-:W-:Y:S01]  /*01d0*/  BSSY.RECONVERGENT B1, `(.L_x_4) ;  /* 0x000007b000017945 */ /* 0x000fe20003800200 */
[----:B--2---:R-:W-:Y:S01]  /*01e0*/  FADD R0, R0, -R3 ;  /* 0x8000000300007221 */ /* 0x004fe20000000000 */
[----:B---3--:R-:W-:-:S03]  /*01f0*/  FADD R5, R2, -R5 ;  /* 0x8000000502057221 */ /* 0x008fc60000000000 */
[----:B------:R-:W-:-:S04]  /*0200*/  FFMA R2, R0, R0, RZ ;  /* 0x0000000000027223 */ /* 0x000fc800000000ff */
[----:B------:R-:W-:Y:S01]  /*0210*/  FFMA R2, R5, R5, R2 ;  /* 0x0000000505027223 */ /* 0x000fe20000000002 */
[----:B----4-:R-:W-:-:S04]  /*0220*/  FADD R7, R4, -R7 ;  /* 0x8000000704077221 */ /* 0x010fc80000000000 */
[----:B------:R-:W-:-:S04]  /*0230*/  FFMA R7, R7, R7, R2 ;  /* 0x0000000707077223 */ /* 0x000fc80000000002 */
[----:B------:R-:W0:Y:S02]  /*0240*/  F2F.F64.F32 R2, R7 ;  /* 0x0000000700027310 */ /* 0x000e240000201800 */
[----:B0-----:R-:W-:-:S14]  /*0250*/  DSETP.GEU.AND P0, PT, R2, UR6, PT ;  /* 0x0000000602007e2a */ /* 0x001fdc000bf0e000 */
[----:B------:R-:W-:Y:S05]  /*0260*/  @P0 BRA `(.L_x_5) ;  /* 0x00000004000c0947 */ /* 0x000fea0003800000 */
[C---:B------:R-:W-:Y:S01]  /*0270*/  FMUL R2, R7.reuse, R7 ;  /* 0x0000000707027220 */ /* 0x040fe20000400000 */
[----:B------:R-:W-:Y:S03]  /*0280*/  BSSY.RECONVERGENT B2, `(.L_x_6) ;  /* 0x000001a000027945 */ /* 0x000fe60003800200 */
[----:B------:R-:W-:-:S04]  /*0290*/  FMUL R2, R7, R2 ;  /* 0x0000000207027220 */ /* 0x000fc80000400000 */
[----:B------:R-:W-:-:S04]  /*02a0*/  FMUL R34, R7, R2 ;  /* 0x0000000207227220 */ /* 0x000fc80000400000 */
[----:B------:R-:W-:-:S04]  /*02b0*/  FMUL R2, R7, R34 ;  /* 0x0000002207027220 */ /* 0x000fc80000400000 */
[----:B------:R-:W-:-:S04]  /*02c0*/  FMUL R2, R7, R2 ;  /* 0x0000000207027220 */ /* 0x000fc80000400000 */
[----:B------:R-:W-:Y:S01]  /*02d0*/  FMUL R8, R7, R2 ;  /* 0x0000000207087220 */ /* 0x000fe20000400000 */
[----:B------:R-:W-:-:S05]  /*02e0*/  MOV R2, 0x1 ;  /* 0x0000000100027802 */ /* 0x000fca0000000f00 */
[----:B------:R-:W0:Y:S08]  /*02f0*/  F2F.F64.F32 R8, R8 ;  /* 0x0000000800087310 */ /* 0x000e300000201800 */
[----:B0-----:R-:W0:Y:S02]  /*0300*/  MUFU.RCP64H R3, R9 ;  /* 0x0000000900037308 */ /* 0x001e240000001800 */
[----:B0-----:R-:W-:-:S08]  /*0310*/  DFMA R4, -R8, R2, 1 ;  /* 0x3ff000000804742b */ /* 0x001fd00000000102 */
[----:B------:R-:W-:-:S08]  /*0320*/  DFMA R4, R4, R4, R4 ;  /* 0x000000040404722b */ /* 0x000fd00000000004 */
[----:B------:R-:W-:-:S08]  /*0330*/  DFMA R4, R2, R4, R2 ;  /* 0x000000040204722b */ /* 0x000fd00000000002 */
[----:B------:R-:W-:-:S08]  /*0340*/  DFMA R2, -R8, R4, 1 ;  /* 0x3ff000000802742b */ /* 0x000fd00000000104 */
[----:B------:R-:W-:-:S08]  /*0350*/  DFMA R2, R4, R2, R4 ;  /* 0x000000020402722b */ /* 0x000fd00000000004 */
[----:B------:R-:W-:-:S08]  /*0360*/  DMUL R4, R2, 48 ;  /* 0x4048000002047828 */ /* 0x000fd00000000000 */
[----:B------:R-:W-:-:S08]  /*0370*/  DFMA R6, -R8, R4, 48 ;  /* 0x404800000806742b */ /* 0x000fd00000000104 */
[----:B------:R-:W-:-:S10]  /*0380*/  DFMA R2, R2, R6, R4 ;  /* 0x000000060202722b */ /* 0x000fd40000000004 */
[----:B------:R-:W-:-:S05]  /*0390*/  FFMA R4, RZ, R9, R3 ;  /* 0x00000009ff047223 */ /* 0x000fca0000000003 */
[----:B------:R-:W-:-:S13]  /*03a0*/  FSETP.GT.AND P0, PT, |R4|, 1.469367938527859385e-39, PT ;  /* 0x001000000400780b */ /* 0x000fda0003f04200 */
[----:B------:R-:W-:Y:S05]  /*03b0*/  @P0 BRA `(.L_x_7) ;  /* 0x0000000000180947 */ /* 0x000fea0003800000 */
[----:B------:R-:W-:Y:S01]  /*03c0*/  IMAD.MOV.U32 R6, RZ, RZ, RZ ;  /* 0x000000ffff067224 */ /* 0x000fe200078e00ff */
[----:B------:R-:W-:Y:S02]  /*03d0*/  MOV R7, 0x40480000 ;  /* 0x4048000000077802 */ /* 0x000fe40000000f00 */
[----:B------:R-:W-:-:S07]  /*03e0*/  MOV R26, 0x400 ;  /* 0x00000400001a7802 */ /* 0x000fce0000000f00 */
[----:B------:R-:W-:Y:S05]  /*03f0*/  CALL.REL.NOINC `($__internal_0_$__cuda_sm20_div_rn_f64_full) ;  /* 0x0000000c00c07944 */ /* 0x000fea0003c00000 */
[----:B------:R-:W-:Y:S01]  /*0400*/  IMAD.MOV.U32 R2, RZ, RZ, R4 ;  /* 0x000000ffff027224 */ /* 0x000fe200078e0004 */
[----:B------:R-:W-:-:S07]  /*0410*/  MOV R3, R5 ;  /* 0x0000000500037202 */ /* 0x000fce0000000f00 */
.L_x_7:
[----:B------:R-:W-:Y:S05]  /*0420*/  BSYNC.RECONVERGENT B2 ;  /* 0x0000000000027941 */ /* 0x000fea0003800200 */
.L_x_6:
[----:B------:R-:W0:Y:S01]  /*0430*/  F2F.F64.F32 R8, R34 ;  /* 0x0000002200087310 */ /* 0x000e220000201800 */
[----:B------:R-:W-:Y:S01]  /*0440*/  IMAD.MOV.U32 R4, RZ, RZ, 0x1 ;  /* 0x00000001ff047424 */ /* 0x000fe200078e00ff */
[----:B------:R-:W-:Y:S06]  /*0450*/  BSSY.RECONVERGENT B2, `(.L_x_8) ;  /* 0x0000011000027945 */ /* 0x000fec0003800200 */
[----:B0-----:R-:W0:Y:S02]  /*0460*/  MUFU.RCP64H R5, R9 ;  /* 0x0000000900057308 */ /* 0x001e240000001800 */
[----:B0-----:R-:W-:-:S08]  /*0470*/  DFMA R6, -R8, R4, 1 ;  /* 0x3ff000000806742b */ /* 0x001fd00000000104 */
[----:B------:R-:W-:-:S08]  /*0480*/  DFMA R6, R6, R6, R6 ;  /* 0x000000060606722b */ /* 0x000fd00000000006 */
[----:B------:R-:W-:-:S08]  /*0490*/  DFMA R6, R4, R6, R4 ;  /* 0x000000060406722b */ /* 0x000fd00000000004 */
[----:B------:R-:W-:-:S08]  /*04a0*/  DFMA R4, -R8, R6, 1 ;  /* 0x3ff000000804742b */ /* 0x000fd00000000106 */
[----:B------:R-:W-:-:S08]  /*04b0*/  DFMA R4, R6, R4, R6 ;  /* 0x000000040604722b */ /* 0x000fd00000000006 */
[----:B------:R-:W-:-:S08]  /*04c0*/  DMUL R6, R4, -24 ;  /* 0xc038000004067828 */ /* 0x000fd00000000000 */
[----:B------:R-:W-:-:S08]  /*04d0*/  DFMA R10, -R8, R6, -24 ;  /* 0xc0380000080a742b */ /* 0x000fd00000000106 */
[----:B------:R-:W-:-:S10]  /*04e0*/  DFMA R4, R4, R10, R6 ;  /* 0x0000000a0404722b */ /* 0x000fd40000000006 */
[----:B------:R-:W-:-:S05]  /*04f0*/  FFMA R6, RZ, R9, R5 ;  /* 0x00000009ff067223 */ /* 0x000fca0000000005 */
[----:B------:R-:W-:-:S13]  /*0500*/  FSETP.GT.AND P0, PT, |R6|, 1.469367938527859385e-39, PT ;  /* 0x001000000600780b */ /* 0x000fda0003f04200 */
[----:B------:R-:W-:Y:S05]  /*0510*/  @P0 BRA `(.L_x_9) ;  /* 0x0000000000100947 */ /* 0x000fea0003800000 */
[----:B------:R-:W-:Y:S01]  /*0520*/  MOV R6, RZ ;  /* 0x000000ff00067202 */ /* 0x000fe20000000f00 */
[----:B------:R-:W-:Y:S01]  /*0530*/  IMAD.MOV.U32 R7, RZ, RZ, -0x3fc80000 ;  /* 0xc0380000ff077424 */ /* 0x000fe200078e00ff */
[----:B------:R-:W-:-:S07]  /*0540*/  MOV R26, 0x560 ;  /* 0x00000560001a7802 */ /* 0x000fce0000000f00 */
[----:B------:R-:W-:Y:S05]  /*0550*/  CALL.REL.NOINC `($__internal_0_$__cuda_sm20_div_rn_f64_full) ;  /* 0x0000000c00687944 */ /* 0x000fea0003c00000 */
.L_x_9:
[----:B------:R-:W-:Y:S05]  /*0560*/  BSYNC.RECONVERGENT B2 ;  /* 0x0000000000027941 */ /* 0x000fea0003800200 */
.L_x_8:
[----:B------:R-:W2:Y:S01]  /*0570*/  LDG.E R7, desc[UR4][R20.64] ;  /* 0x0000000414077981 */ /* 0x000ea2000c1e1900 */
[----:B------:R-:W-:-:S03]  /*0580*/  DADD R2, R4, R2 ;  /* 0x0000000004027229 */ /* 0x000fc60000000002 */
[----:B------:R-:W3:Y:S07]  /*0590*/  LDG.E R4, desc[UR4][R20.64+0x4] ;  /* 0x0000040414047981 */ /* 0x000eee000c1e1900 */
[----:B------:R0:W2:Y:S02]  /*05a0*/  F2F.F32.F64 R3, R2 ;  /* 0x0000000200037310 */ /* 0x0000a40000301000 */
[----:B0-----:R-:W4:Y:S01]  /*05b0*/  LDG.E R2, desc[UR4][R20.64+0x8] ;  /* 0x0000080414027981 */ /* 0x001f22000c1e1900 */
[----:B--2---:R-:W-:-:S05]  /*05c0*/  FFMA R7, R0, R3, R7 ;  /* 0x0000000300077223 */ /* 0x004fca0000000007 */
[----:B------:R0:W-:Y:S04]  /*05d0*/  STG.E desc[UR4][R20.64], R7 ;  /* 0x0000000714007986 */ /* 0x0001e8000c101904 */
[----:B------:R-:W2:Y:S04]  /*05e0*/  LDG.E R0, desc[UR4][R22.64+0x4] ;  /* 0x0000040416007981 */ /* 0x000ea8000c1e1900 */
[----:B------:R-:W2:Y:S02]  /*05f0*/  LDG.E R5, desc[UR4][R18.64+0x4] ;  /* 0x0000040412057981 */ /* 0x000ea4000c1e1900 */
[----:B--2---:R-:W-:-:S04]  /*0600*/  FADD R0, R0, -R5 ;  /* 0x8000000500007221 */ /* 0x004fc80000000000 */
[----:B---3--:R-:W-:-:S05]  /*0610*/  FFMA R5, R3, R0, R4 ;  /* 0x0000000003057223 */ /* 0x008fca0000000004 */
[----:B------:R0:W-:Y:S04]  /*0620*/  STG.E desc[UR4][R20.64+0x4], R5 ;  /* 0x0000040514007986 */ /* 0x0001e8000c101904 */
[----:B------:R-:W2:Y:S04]  /*0630*/  LDG.E R9, desc[UR4][R18.64+0x8] ;  /* 0x0000080412097981 */ /* 0x000ea8000c1e1900 */
[----:B------:R-:W2:Y:S02]  /*0640*/  LDG.E R0, desc[UR4][R22.64+0x8] ;  /* 0x0000080416007981 */ /* 0x000ea4000c1e1900 */
[----:B--2---:R-:W-:-:S04]  /*0650*/  FADD R0, R0, -R9 ;  /* 0x8000000900007221 */ /* 0x004fc80000000000 */
[----:B----4-:R-:W-:-:S05]  /*0660*/  FFMA R3, R3, R0, R2 ;  /* 0x0000000003037223 */ /* 0x010fca0000000002 */
[----:B------:R0:W-:Y:S01]  /*0670*/  STG.E desc[UR4][R20.64+0x8], R3 ;  /* 0x0000080314007986 */ /* 0x0001e2000c101904 */
[----:B------:R-:W-:Y:S01]  /*0680*/  MOV R0, 0xffffffff ;  /* 0xffffffff00007802 */ /* 0x000fe20000000f00 */
[----:B------:R-:W-:Y:S06]  /*0690*/  BRA `(.L_x_10) ;  /* 0x0000000000b87947 */ /* 0x000fec0003800000 */
.L_x_5:
[----:B------:R-:W-:Y:S01]  /*06a0*/  VIADD R0, R7, 0xf3000000 ;  /* 0xf300000007007836 */ /* 0x000fe20000000000 */
[----:B------:R0:W1:Y:S01]  /*06b0*/  MUFU.RSQ R2, R7 ;  /* 0x0000000700027308 */ /* 0x0000620000001400 */
[----:B------:R-:W-:Y:S03]  /*06c0*/  BSSY.RECONVERGENT B2, `(.L_x_11) ;  /* 0x000000b000027945 */ /* 0x000fe60003800200 */
[----:B------:R-:W-:-:S13]  /*06d0*/  ISETP.GT.U32.AND P0, PT, R0, 0x727fffff, PT ;  /* 0x727fffff0000780c */ /* 0x000fda0003f04070 */
[----:B01----:R-:W-:Y:S05]  /*06e0*/  @!P0 BRA `(.L_x_12) ;  /* 0x0000000000108947 */ /* 0x003fea0003800000 */
[----:B------:R-:W-:Y:S02]  /*06f0*/  MOV R0, R7 ;  /* 0x0000000700007202 */ /* 0x000fe40000000f00 */
[----:B------:R-:W-:-:S07]  /*0700*/  MOV R7, 0x720 ;  /* 0x0000072000077802 */ /* 0x000fce0000000f00 */
[----:B------:R-:W-:Y:S05]  /*0710*/  CALL.REL.NOINC `($__internal_1_$__cuda_sm20_sqrt_rn_f32_slowpath) ;  /* 0x0000001000687944 */ /* 0x000fea0003c00000 */
[----:B------:R-:W-:Y:S05]  /*0720*/  BRA `(.L_x_13) ;  /* 0x0000000000107947 */ /* 0x000fea0003800000 */
.L_x_12:
[----:B------:R-:W-:Y:S01]  /*0730*/  FMUL.FTZ R0, R7, R2 ;  /* 0x0000000207007220 */ /* 0x000fe20000410000 */
[----:B------:R-:W-:-:S03]  /*0740*/  FMUL.FTZ R2, R2, 0.5 ;  /* 0x3f00000002027820 */ /* 0x000fc60000410000 */
[----:B------:R-:W-:-:S04]  /*0750*/  FFMA R3, -R0, R0, R7 ;  /* 0x0000000000037223 */ /* 0x000fc80000000107 */
[----:B------:R-:W-:-:S07]  /*0760*/  FFMA R0, R3, R2, R0 ;  /* 0x0000000203007223 */ /* 0x000fce0000000000 */
.L_x_13:
[----:B------:R-:W-:Y:S05]  /*0770*/  BSYNC.RECONVERGENT B2 ;  /* 0x0000000000027941 */ /* 0x000fea0003800200 */
.L_x_11:
[----:B------:R-:W0:Y:S01]  /*0780*/  MUFU.RCP64H R5, 0.73874998092651367188 ;  /* 0x3fe7a3d700057908 */ /* 0x000e220000001800 */
[----:B------:R-:W-:Y:S02]  /*0790*/  HFMA2 R9, -RZ, RZ, 1.9755859375, -0.01531219482421875 ;  /* 0x3fe7a3d7ff097431 */ /* 0x000fe400000001ff */
[----:B------:R-:W-:Y:S01]  /*07a0*/  IMAD.MOV.U32 R8, RZ, RZ, 0xa3d70a4 ;  /* 0x0a3d70a4ff087424 */ /* 0x000fe200078e00ff */
[----:B------:R-:W-:Y:S01]  /*07b0*/  UMOV UR6, 0xb6d00b46 ;  /* 0xb6d00b4600067882 */ /* 0x000fe20000000000 */
[----:B------:R-:W-:Y:S01]  /*07c0*/  IMAD.MOV.U32 R4, RZ, RZ, 0x1 ;  /* 0x00000001ff047424 */ /* 0x000fe200078e00ff */
[----:B------:R-:W-:Y:S01]  /*07d0*/  UMOV UR7, 0x3ff1f59a ;  /* 0x3ff1f59a00077882 */ /* 0x000fe20000000000 */
[----:B------:R-:W-:Y:S04]  /*07e0*/  BSSY.RECONVERGENT B2, `(.L_x_14) ;  /* 0x0000017000027945 */ /* 0x000fe80003800200 */
[----:B0-----:R-:W-:-:S08]  /*07f0*/  DFMA R2, R4, -R8, 1 ;  /* 0x3ff000000402742b */ /* 0x001fd00000000808 */
[----:B------:R-:W-:Y:S02]  /*0800*/  DFMA R6, R2, R2, R2 ;  /* 0x000000020206722b */ /* 0x000fe40000000002 */
[----:B------:R-:W0:Y:S06]  /*0810*/  F2F.F64.F32 R2, R0 ;  /* 0x0000000000027310 */ /* 0x000e2c0000201800 */
[----:B------:R-:W-:-:S08]  /*0820*/  DFMA R6, R4, R6, R4 ;  /* 0x000000060406722b */ /* 0x000fd00000000004 */
[----:B------:R-:W-:Y:S02]  /*0830*/  DFMA R4, R6, -R8, 1 ;  /* 0x3ff000000604742b */ /* 0x000fe40000000808 */
[----:B0-----:R-:W-:-:S06]  /*0840*/  DADD R10, R2, -UR6 ;  /* 0x80000006020a7e29 */ /* 0x001fcc0008000000 */
[----:B------:R-:W-:-:S04]  /*0850*/  DFMA R4, R6, R4, R6 ;  /* 0x000000040604722b */ /* 0x000fc80000000006 */
[----:B------:R-:W-:-:S04]  /*0860*/  FSETP.GEU.AND P1, PT, |R11|, 6.5827683646048100446e-37, PT ;  /* 0x036000000b00780b */ /* 0x000fc80003f2e200 */
[----:B------:R-:W-:-:S08]  /*0870*/  DMUL R2, R10, R4 ;  /* 0x000000040a027228 */ /* 0x000fd00000000000 */
[----:B------:R-:W-:-:S08]  /*0880*/  DFMA R6, R2, -R8, R10 ;  /* 0x800000080206722b */ /* 0x000fd0000000000a */
[----:B------:R-:W-:-:S10]  /*0890*/  DFMA R2, R4, R6, R2 ;  /* 0x000000060402722b */ /* 0x000fd40000000002 */
[----:B------:R-:W-:-:S05]  /*08a0*/  FFMA R4, RZ, 1.809687495231628418, R3 ;  /* 0x3fe7a3d7ff047823 */ /* 0x000fca0000000003 */
[----:B------:R-:W-:-:S13]  /*08b0*/  FSETP.GT.AND P0, PT, |R4|, 1.469367938527859385e-39, PT ;  /* 0x001000000400780b */ /* 0x000fda0003f04200 */
[----:B------:R-:W-:Y:S05]  /*08c0*/  @P0 BRA P1, `(.L_x_15) ;  /* 0x0000000000200947 */ /* 0x000fea0000800000 */
[----:B------:R-:W-:Y:S01]  /*08d0*/  MOV R6, R10 ;  /* 0x0000000a00067202 */ /* 0x000fe20000000f00 */
[----:B------:R-:W-:Y:S01]  /*08e0*/  IMAD.MOV.U32 R7, RZ, RZ, R11 ;  /* 0x000000ffff077224 */ /* 0x000fe200078e000b */
[----:B------:R-:W-:Y:S01]  /*08f0*/  MOV R8, 0xa3d70a4 ;  /* 0x0a3d70a400087802 */ /* 0x000fe20000000f00 */
[----:B------:R-:W-:Y:S01]  /*0900*/  IMAD.MOV.U32 R9, RZ, RZ, 0x3fe7a3d7 ;  /* 0x3fe7a3d7ff097424 */ /* 0x000fe200078e00ff */
[----:B------:R-:W-:-:S07]  /*0910*/  MOV R26, 0x930 ;  /* 0x00000930001a7802 */ /* 0x000fce0000000f00 */
[----:B------:R-:W-:Y:S05]  /*0920*/  CALL.REL.NOINC `($__internal_0_$__cuda_sm20_div_rn_f64_full) ;  /* 0x0000000800747944 */ /* 0x000fea0003c00000 */
[----:B------:R-:W-:Y:S01]  /*0930*/  MOV R2, R4 ;  /* 0x0000000400027202 */ /* 0x000fe20000000f00 */
[----:B------:R-:W-:-:S07]  /*0940*/  IMAD.MOV.U32 R3, RZ, RZ, R5 ;  /* 0x000000ffff037224 */ /* 0x000fce00078e0005 */
.L_x_15:
[----:B------:R-:W-:Y:S05]  /*0950*/  BSYNC.RECONVERGENT B2 ;  /* 0x0000000000027941 */ /* 0x000fea0003800200 */
.L_x_14:
[----:B------:R-:W0:Y:S02]  /*0960*/  F2I.F64.TRUNC R0, R2 ;  /* 0x0000000200007311 */ /* 0x000e24000030d100 */
[----:B0-----:R-:W-:-:S07]  /*0970*/  LOP3.LUT R0, RZ, R0, RZ, 0x33, !PT ;  /* 0x00000000ff007212 */ /* 0x001fce00078e33ff */
.L_x_10:
[----:B------:R-:W-:Y:S05]  /*0980*/  BSYNC.RECONVERGENT B1 ;  /* 0x0000000000017941 */ /* 0x000fea0003800200 */
.L_x_4:
[----:B------:R-:W-:-:S04]  /*0990*/  IADD3 R33, PT, PT, R0, R33, RZ ;  /* 0x0000002100217210 */ /* 0x000fc80007ffe0ff */
[----:B------:R-:W-:-:S13]  /*09a0*/  ISETP.GT.AND P0, PT, R33, -0x1, PT ;  /* 0xffffffff2100780c */ /* 0x000fda0003f04270 */
[----:B------:R-:W-:Y:S05]  /*09b0*/  @P0 BRA `(.L_x_16) ;  /* 0xfffffff400dc0947 */ /* 0x000fea000383ffff */
.L_x_3:
[----:B0-----:R-:W-:Y:S05]  /*09c0*/  BSYNC.RECONVERGENT B0 ;  /* 0x0000000000007941 */ /* 0x001fea0003800200 */
.L_x_2:
[----:B------:R-:W0:Y:S01]  /*09d0*/  LDCU UR6, c[0x0][0x380] ;  /* 0x00007000ff0677ac */ /* 0x000e220008000800 */
[----:B------:R-:W-:-:S05]  /*09e0*/  VIADD R22, R31, 0x3 ;  /* 0x000000031f167836 */ /* 0x000fca0000000000 */
[----:B0-----:R-:W-:-:S13]  /*09f0*/  ISETP.GE.AND P0, PT, R22, UR6, PT ;  /* 0x0000000616007c0c */ /* 0x001fda000bf06270 */
[----:B------:R-:W-:Y:S05]  /*0a00*/  @P0 EXIT ;  /* 0x000000000000094d */ /* 0x000fea0003800000 */
[----:B------:R-:W0:Y:S01]  /*0a10*/  LDC.64 R34, c[0x0][0x388] ;  /* 0x0000e200ff227b82 */ /* 0x000e220000000a00 */
[----:B------:R-:W-:Y:S01]  /*0a20*/  IMAD R31, R31, 0x3, RZ ;  /* 0x000000031f1f7824 */ /* 0x000fe200078e02ff */
[----:B------:R-:W1:Y:S06]  /*0a30*/  LDCU UR8, c[0x0][0x380] ;  /* 0x00007000ff0877ac */ /* 0x000e6c0008000800 */
[----:B------:R-:W2:Y:S08]  /*0a40*/  LDC.64 R24, c[0x0][0x390] ;  /* 0x0000e400ff187b82 */ /* 0x000eb00000000a00 */
[----:B------:R-:W3:Y:S01]  /*0a50*/  LDC.64 R18, c[0x0][0x388] ;  /* 0x0000e200ff127b82 */ /* 0x000ee20000000a00 */
[----:B0-----:R-:W-:-:S04]  /*0a60*/  IMAD.WIDE R34, R31, 0x4, R34 ;  /* 0x000000041f227825 */ /* 0x001fc800078e0222 */
[----:B-12---:R-:W-:-:S07]  /*0a70*/  IMAD.WIDE R24, R31, 0x4, R24 ;  /* 0x000000041f187825 */ /* 0x006fce00078e0218 */
.L_x_29:
[----:B------:R-:W-:Y:S01]  /*0a80*/  IMAD R21, R22, 0x3, RZ ;  /* 0x0000000316157824 */ /* 0x000fe200078e02ff */
[----:B------:R-:W2:Y:S03]  /*0a90*/  LDG.E R0, desc[UR4][R34.64] ;  /* 0x0000000422007981 */ /* 0x000ea6000c1e1900 */
[----:B---3--:R-:W-:Y:S01]  /*0aa0*/  IMAD.WIDE R20, R21, 0x4, R18 ;  /* 0x0000000415147825 */ /* 0x008fe200078e0212 */
[----:B------:R-:W3:Y:S04]  /*0ab0*/  LDG.E R2, desc[UR4][R34.64+0x4] ;  /* 0x0000040422027981 */ /* 0x000ee8000c1e1900 */
[----:B-1----:R-:W2:Y:S04]  /*0ac0*/  LDG.E R3, desc[UR4][R20.64] ;  /* 0x0000000414037981 */ /* 0x002ea8000c1e1900 */
        /* <DEDUP_REMOVED lines=42> */
.L_x_20:
[----:B------:R-:W-:Y:S05]  /*0d70*/  BSYNC.RECONVERGENT B1 ;  /* 0x0000000000017941 */ /* 0x000fea0003800200 */
.L_x_19:
        /* <DEDUP_REMOVED lines=19> */
.L_x_22:
[----:B------:R-:W-:Y:S05]  /*0eb0*/  BSYNC.RECONVERGENT B1 ;  /* 0x0000000000017941 */ /* 0x000fea0003800200 */
.L_x_21:
        /* <DEDUP_REMOVED lines=13> */
[----:B------:R-:W2:Y:S01]  /*0f90*/  LDG.E R0, desc[UR4][R34.64+0x8] ;  /* 0x0000080422007981 */ /* 0x000ea2000c1e1900 */
[----:B0-----:R-:W-:Y:S01]  /*0fa0*/  MOV R7, 0x1 ;  /* 0x0000000100077802 */ /* 0x001fe20000000f00 */
[----:B--2---:R-:W-:-:S04]  /*0fb0*/  FADD R0, R0, -R9 ;  /* 0x8000000900007221 */ /* 0x004fc80000000000 */
[----:B----4-:R-:W-:-:S05]  /*0fc0*/  FFMA R3, R3, R0, R2 ;  /* 0x0000000003037223 */ /* 0x010fca0000000002 */
[----:B------:R1:W-:Y:S01]  /*0fd0*/  STG.E desc[UR4][R24.64+0x8], R3 ;  /* 0x0000080318007986 */ /* 0x0003e2000c101904 */
[----:B------:R-:W-:Y:S05]  /*0fe0*/  BRA `(.L_x_23) ;  /* 0x0000000000b07947 */ /* 0x000fea0003800000 */
.L_x_18:
        /* <DEDUP_REMOVED lines=9> */
.L_x_25:
[----:B------:R-:W-:Y:S01]  /*1080*/  FMUL.FTZ R0, R7, R2 ;  /* 0x0000000207007220 */ /* 0x000fe20000410000 */
[----:B------:R-:W-:-:S03]  /*1090*/  FMUL.FTZ R2, R2, 0.5 ;  /* 0x3f00000002027820 */ /* 0x000fc60000410000 */
[----:B------:R-:W-:-:S04]  /*10a0*/  FFMA R3, -R0, R0, R7 ;  /* 0x0000000000037223 */ /* 0x000fc80000000107 */
[----:B------:R-:W-:-:S07]  /*10b0*/  FFMA R0, R3, R2, R0 ;  /* 0x0000000203007223 */ /* 0x000fce0000000000 */
.L_x_26:
[----:B------:R-:W-:Y:S05]  /*10c0*/  BSYNC.RECONVERGENT B1 ;  /* 0x0000000000017941 */ /* 0x000fea0003800200 */
.L_x_24:
        /* <DEDUP_REMOVED lines=21> */
[----:B------:R-:W-:Y:S01]  /*1220*/  MOV R8, 0xa3d70a4 ;  /* 0x0a3d70a400087802 */ /* 0x000fe20000000f00 */
[----:B------:R-:W-:Y:S01]  /*1230*/  IMAD.MOV.U32 R9, RZ, RZ, 0x3fe7a3d7 ;  /* 0x3fe7a3d7ff097424 */ /* 0x000fe200078e00ff */
[----:B------:R-:W-:-:S07]  /*1240*/  MOV R26, 0x1260 ;  /* 0x00001260001a7802 */ /* 0x000fce0000000f00 */
[----:B------:R-:W-:Y:S05]  /*1250*/  CALL.REL.NOINC `($__internal_0_$__cuda_sm20_div_rn_f64_full) ;  /* 0x0000000000287944 */ /* 0x000fea0003c00000 */
[----:B------:R-:W-:Y:S01]  /*1260*/  MOV R2, R4 ;  /* 0x0000000400027202 */ /* 0x000fe20000000f00 */
[----:B------:R-:W-:-:S07]  /*1270*/  IMAD.MOV.U32 R3, RZ, RZ, R5 ;  /* 0x000000ffff037224 */ /* 0x000fce00078e0005 */
.L_x_28:
[----:B------:R-:W-:Y:S05]  /*1280*/  BSYNC.RECONVERGENT B1 ;  /* 0x0000000000017941 */ /* 0x000fea0003800200 */
.L_x_27:
[----:B------:R-:W0:Y:S02]  /*1290*/  F2I.F64.TRUNC R2, R2 ;  /* 0x0000000200027311 */ /* 0x000e24000030d100 */
[----:B0-----:R-:W-:-:S07]  /*12a0*/  IADD3 R7, PT, PT, R2, 0x1, RZ ;  /* 0x0000000102077810 */ /* 0x001fce0007ffe0ff */
.L_x_23:
[----:B------:R-:W-:Y:S05]  /*12b0*/  BSYNC.RECONVERGENT B0 ;  /* 0x0000000000007941 */ /* 0x000fea0003800200 */
.L_x_17:
[----:B------:R-:W-:-:S05]  /*12c0*/  IMAD.IADD R22, R7, 0x1, R22 ;  /* 0x0000000107167824 */ /* 0x000fca00078e0216 */
[----:B------:R-:W-:-:S13]  /*12d0*/  ISETP.GE.AND P0, PT, R22, UR8, PT ;  /* 0x0000000816007c0c */ /* 0x000fda000bf06270 */
[----:B------:R-:W-:Y:S05]  /*12e0*/  @!P0 BRA `(.L_x_29) ;  /* 0xfffffff400e48947 */ /* 0x000fea000383ffff */
[----:B------:R-:W-:Y:S05]  /*12f0*/  EXIT ;  /* 0x000000000000794d */ /* 0x000fea0003800000 */
        .weak           $__internal_0_$__cuda_sm20_div_rn_f64_full
        .type           $__internal_0_$__cuda_sm20_div_rn_f64_full,@function
        .size           $__internal_0_$__cuda_sm20_div_rn_f64_full,($__internal_1_$__cuda_sm20_sqrt_rn_f32_slowpath - $__internal_0_$__cuda_sm20_div_rn_f64_full)
$__internal_0_$__cuda_sm20_div_rn_f64_full:
[C---:B------:R-:W-:Y:S01]  /*1300*/  FSETP.GEU.AND P0, PT, |R9|.reuse, 1.469367938527859385e-39, PT ;  /* 0x001000000900780b */ /* 0x040fe20003f0e200 */
[----:B------:R-:W-:Y:S01]  /*1310*/  IMAD.MOV.U32 R12, RZ, RZ, 0x1 ;  /* 0x00000001ff0c7424 */ /* 0x000fe200078e00ff */
[----:B------:R-:W-:Y:S01]  /*1320*/  LOP3.LUT R10, R9, 0x800fffff, RZ, 0xc0, !PT ;  /* 0x800fffff090a7812 */ /* 0x000fe200078ec0ff */
[----:B------:R-:W-:Y:S01]  /*1330*/  BSSY.RECONVERGENT B3, `(.L_x_30) ;  /* 0x0000054000037945 */ /* 0x000fe20003800200 */
[C---:B------:R-:W-:Y:S02]  /*1340*/  FSETP.GEU.AND P2, PT, |R7|.reuse, 1.469367938527859385e-39, PT ;  /* 0x001000000700780b */ /* 0x040fe40003f4e200 */
[----:B------:R-:W-:Y:S02]  /*1350*/  LOP3.LUT R11, R10, 0x3ff00000, RZ, 0xfc, !PT ;  /* 0x3ff000000a0b7812 */ /* 0x000fe400078efcff */
[----:B------:R-:W-:Y:S02]  /*1360*/  MOV R10, R8 ;  /* 0x00000008000a7202 */ /* 0x000fe40000000f00 */
[----:B------:R-:W-:-:S02]  /*1370*/  LOP3.LUT R27, R7, 0x7ff00000, RZ, 0xc0, !PT ;  /* 0x7ff00000071b7812 */ /* 0x000fc400078ec0ff */
[----:B------:R-:W-:Y:S01]  /*1380*/  MOV R28, 0x1ca00000 ;  /* 0x1ca00000001c7802 */ /* 0x000fe20000000f00 */
[----:B------:R-:W-:Y:S01]  /*1390*/  @!P0 DMUL R10, R8, 8.98846567431157953865e+307 ;  /* 0x7fe00000080a8828 */ /* 0x000fe20000000000 */
[C---:B------:R-:W-:Y:S01]  /*13a0*/  LOP3.LUT R30, R9.reuse, 0x7ff00000, RZ, 0xc0, !PT ;  /* 0x7ff00000091e7812 */ /* 0x040fe200078ec0ff */
[----:B------:R-:W-:Y:S02]  /*13b0*/  IMAD.MOV.U32 R29, RZ, RZ, R27 ;  /* 0x000000ffff1d7224 */ /* 0x000fe400078e001b */
[----:B------:R-:W-:Y:S02]  /*13c0*/  @!P2 LOP3.LUT R4, R9, 0x7ff00000, RZ, 0xc0, !PT ;  /* 0x7ff000000904a812 */ /* 0x000fe400078ec0ff */
[----:B------:R-:W0:Y:S01]  /*13d0*/  MUFU.RCP64H R13, R11 ;  /* 0x0000000b000d7308 */ /* 0x000e220000001800 */
[C---:B------:R-:W-:Y:S02]  /*13e0*/  ISETP.GE.U32.AND P1, PT, R27.reuse, R30, PT ;  /* 0x0000001e1b00720c */ /* 0x040fe40003f26070 */
[----:B------:R-:W-:-:S02]  /*13f0*/  @!P2 ISETP.GE.U32.AND P3, PT, R27, R4, PT ;  /* 0x000000041b00a20c */ /* 0x000fc40003f66070 */
[----:B------:R-:W-:Y:S02]  /*1400*/  SEL R5, R28, 0x63400000, !P1 ;  /* 0x634000001c057807 */ /* 0x000fe40004800000 */
[----:B------:R-:W-:Y:S02]  /*1410*/  @!P2 MOV R16, RZ ;  /* 0x000000ff0010a202 */ /* 0x000fe40000000f00 */
[----:B------:R-:W-:Y:S02]  /*1420*/  LOP3.LUT R5, R5, 0x800fffff, R7, 0xf8, !PT ;  /* 0x800fffff05057812 */ /* 0x000fe400078ef807 */
[----:B------:R-:W-:Y:S01]  /*1430*/  @!P0 LOP3.LUT R30, R11, 0x7ff00000, RZ, 0xc0, !PT ;  /* 0x7ff000000b1e8812 */ /* 0x000fe200078ec0ff */
[----:B0-----:R-:W-:-:S08]  /*1440*/  DFMA R14, R12, -R10, 1 ;  /* 0x3ff000000c0e742b */ /* 0x001fd0000000080a */
[----:B------:R-:W-:-:S08]  /*1450*/  DFMA R14, R14, R14, R14 ;  /* 0x0000000e0e0e722b */ /* 0x000fd0000000000e */
[----:B------:R-:W-:Y:S01]  /*1460*/  DFMA R14, R12, R14, R12 ;  /* 0x0000000e0c0e722b */ /* 0x000fe2000000000c */
[----:B------:R-:W-:-:S04]  /*1470*/  @!P2 SEL R13, R28, 0x63400000, !P3 ;  /* 0x634000001c0da807 */ /* 0x000fc80005800000 */
[----:B------:R-:W-:-:S03]  /*1480*/  @!P2 LOP3.LUT R4, R13, 0x80000000, R7, 0xf8, !PT ;  /* 0x800000000d04a812 */ /* 0x000fc600078ef807 */
[----:B------:R-:W-:Y:S01]  /*1490*/  DFMA R12, R14, -R10, 1 ;  /* 0x3ff000000e0c742b */ /* 0x000fe2000000080a */
[----:B------:R-:W-:Y:S01]  /*14a0*/  @!P2 LOP3.LUT R17, R4, 0x100000, RZ, 0xfc, !PT ;  /* 0x001000000411a812 */ /* 0x000fe200078efcff */
[----:B------:R-:W-:-:S06]  /*14b0*/  IMAD.MOV.U32 R4, RZ, RZ, R6 ;  /* 0x000000ffff047224 */ /* 0x000fcc00078e0006 */
[----:B------:R-:W-:Y:S02]  /*14c0*/  DFMA R12, R14, R12, R14 ;  /* 0x0000000c0e0c722b */ /* 0x000fe4000000000e */
[----:B------:R-:W-:-:S08]  /*14d0*/  @!P2 DFMA R4, R4, 2, -R16 ;  /* 0x400000000404a82b */ /* 0x000fd00000000810 */
[----:B------:R-:W-:Y:S02]  /*14e0*/  DMUL R14, R12, R4 ;  /* 0x000000040c0e7228 */ /* 0x000fe40000000000 */
[----:B------:R-:W-:-:S04]  /*14f0*/  @!P2 LOP3.LUT R29, R5, 0x7ff00000, RZ, 0xc0, !PT ;  /* 0x7ff00000051da812 */ /* 0x000fc800078ec0ff */
[----:B------:R-:W-:Y:S02]  /*1500*/  IADD3 R32, PT, PT, R29, -0x1, RZ ;  /* 0xffffffff1d207810 */ /* 0x000fe40007ffe0ff */
[----:B------:R-:W-:Y:S02]  /*1510*/  DFMA R16, R14, -R10, R4 ;  /* 0x8000000a0e10722b */ /* 0x000fe40000000004 */
[----:B------:R-:W-:Y:S01]  /*1520*/  ISETP.GT.U32.AND P0, PT, R32, 0x7feffffe, PT ;  /* 0x7feffffe2000780c */ /* 0x000fe20003f04070 */
[----:B------:R-:W-:-:S05]  /*1530*/  VIADD R32, R30, 0xffffffff ;  /* 0xffffffff1e207836 */ /* 0x000fca0000000000 */
[----:B------:R-:W-:Y:S01]  /*1540*/  ISETP.GT.U32.OR P0, PT, R32, 0x7feffffe, P0 ;  /* 0x7feffffe2000780c */ /* 0x000fe20000704470 */
[----:B------:R-:W-:-:S12]  /*1550*/  DFMA R16, R12, R16, R14 ;  /* 0x000000100c10722b */ /* 0x000fd8000000000e */
[----:B------:R-:W-:Y:S05]  /*1560*/  @P0 BRA `(.L_x_31) ;  /* 0x00000000006c0947 */ /* 0x000fea0003800000 */
[----:B------:R-:W-:Y:S02]  /*1570*/  LOP3.LUT R6, R9, 0x7ff00000, RZ, 0xc0, !PT ;  /* 0x7ff0000009067812 */ /* 0x000fe400078ec0ff */
[----:B------:R-:W-:Y:S02]  /*1580*/  MOV R14, RZ ;  /* 0x000000ff000e7202 */ /* 0x000fe40000000f00 */
[CC--:B------:R-:W-:Y:S02]  /*1590*/  VIADDMNMX R7, R27.reuse, -R6.reuse, 0xb9600000, !PT ;  /* 0xb96000001b077446 */ /* 0x0c0fe40007800906 */
[----:B------:R-:W-:Y:S02]  /*15a0*/  ISETP.GE.U32.AND P0, PT, R27, R6, PT ;  /* 0x000000061b00720c */ /* 0x000fe40003f06070 */
[----:B------:R-:W-:Y:S02]  /*15b0*/  VIMNMX R7, PT, PT, R7, 0x46a00000, PT ;  /* 0x46a0000007077848 */ /* 0x000fe40003fe0100 */
[----:B------:R-:W-:-:S04]  /*15c0*/  SEL R28, R28, 0x63400000, !P0 ;  /* 0x634000001c1c7807 */ /* 0x000fc80004000000 */
[----:B------:R-:W-:-:S05]  /*15d0*/  IADD3 R7, PT, PT, -R28, R7, RZ ;  /* 0x000000071c077210 */ /* 0x000fca0007ffe1ff */
[----:B------:R-:W-:-:S06]  /*15e0*/  VIADD R15, R7, 0x7fe00000 ;  /* 0x7fe00000070f7836 */ /* 0x000fcc0000000000 */
[----:B------:R-:W-:-:S10]  /*15f0*/  DMUL R12, R16, R14 ;  /* 0x0000000e100c7228 */ /* 0x000fd40000000000 */
[----:B------:R-:W-:-:S13]  /*1600*/  FSETP.GTU.AND P0, PT, |R13|, 1.469367938527859385e-39, PT ;  /* 0x001000000d00780b */ /* 0x000fda0003f0c200 */
[----:B------:R-:W-:Y:S05]  /*1610*/  @P0 BRA `(.L_x_32) ;  /* 0x0000000000940947 */ /* 0x000fea0003800000 */
[----:B------:R-:W-:Y:S01]  /*1620*/  DFMA R4, R16, -R10, R4 ;  /* 0x8000000a1004722b */ /* 0x000fe20000000004 */
[----:B------:R-:W-:-:S09]  /*1630*/  IMAD.MOV.U32 R14, RZ, RZ, RZ ;  /* 0x000000ffff0e7224 */ /* 0x000fd200078e00ff */
[C---:B------:R-:W-:Y:S02]  /*1640*/  FSETP.NEU.AND P0, PT, R5.reuse, RZ, PT ;  /* 0x000000ff0500720b */ /* 0x040fe40003f0d000 */
[----:B------:R-:W-:-:S04]  /*1650*/  LOP3.LUT R9, R5, 0x80000000, R9, 0x48, !PT ;  /* 0x8000000005097812 */ /* 0x000fc800078e4809 */
[----:B------:R-:W-:-:S07]  /*1660*/  LOP3.LUT R15, R9, R15, RZ, 0xfc, !PT ;  /* 0x0000000f090f7212 */ /* 0x000fce00078efcff */
[----:B------:R-:W-:Y:S05]  /*1670*/  @!P0 BRA `(.L_x_32) ;  /* 0x00000000007c8947 */ /* 0x000fea0003800000 */
[C---:B------:R-:W-:Y:S01]  /*1680*/  IADD3 R5, PT, PT, -R7.reuse, RZ, RZ ;  /* 0x000000ff07057210 */ /* 0x040fe20007ffe1ff */
[----:B------:R-:W-:Y:S01]  /*1690*/  IMAD.MOV.U32 R4, RZ, RZ, RZ ;  /* 0x000000ffff047224 */ /* 0x000fe200078e00ff */
[----:B------:R-:W-:Y:S01]  /*16a0*/  DMUL.RP R14, R16, R14 ;  /* 0x0000000e100e7228 */ /* 0x000fe20000008000 */
[----:B------:R-:W-:-:S04]  /*16b0*/  IADD3 R7, PT, PT, -R7, -0x43300000, RZ ;  /* 0xbcd0000007077810 */ /* 0x000fc80007ffe1ff */
[----:B------:R-:W-:-:S05]  /*16c0*/  DFMA R4, R12, -R4, R16 ;  /* 0x800000040c04722b */ /* 0x000fca0000000010 */
[----:B------:R-:W-:-:S05]  /*16d0*/  LOP3.LUT R9, R15, R9, RZ, 0x3c, !PT ;  /* 0x000000090f097212 */ /* 0x000fca00078e3cff */
[----:B------:R-:W-:-:S04]  /*16e0*/  FSETP.NEU.AND P0, PT, |R5|, R7, PT ;  /* 0x000000070500720b */ /* 0x000fc80003f0d200 */
[----:B------:R-:W-:Y:S02]  /*16f0*/  FSEL R12, R14, R12, !P0 ;  /* 0x0000000c0e0c7208 */ /* 0x000fe40004000000 */
[----:B------:R-:W-:Y:S01]  /*1700*/  FSEL R13, R9, R13, !P0 ;  /* 0x0000000d090d7208 */ /* 0x000fe20004000000 */
[----:B------:R-:W-:Y:S06]  /*1710*/  BRA `(.L_x_32) ;  /* 0x0000000000547947 */ /* 0x000fec0003800000 */
.L_x_31:
[----:B------:R-:W-:-:S14]  /*1720*/  DSETP.NAN.AND P0, PT, R6, R6, PT ;  /* 0x000000060600722a */ /* 0x000fdc0003f08000 */
[----:B------:R-:W-:Y:S05]  /*1730*/  @P0 BRA `(.L_x_33) ;  /* 0x0000000000440947 */ /* 0x000fea0003800000 */
[----:B------:R-:W-:-:S14]  /*1740*/  DSETP.NAN.AND P0, PT, R8, R8, PT ;  /* 0x000000080800722a */ /* 0x000fdc0003f08000 */
[----:B------:R-:W-:Y:S05]  /*1750*/  @P0 BRA `(.L_x_34) ;  /* 0x0000000000300947 */ /* 0x000fea0003800000 */
[----:B------:R-:W-:Y:S01]  /*1760*/  ISETP.NE.AND P0, PT, R29, R30, PT ;  /* 0x0000001e1d00720c */ /* 0x000fe20003f05270 */
[----:B------:R-:W-:Y:S01]  /*1770*/  IMAD.MOV.U32 R13, RZ, RZ, -0x80000 ;  /* 0xfff80000ff0d7424 */ /* 0x000fe200078e00ff */
[----:B------:R-:W-:-:S11]  /*1780*/  MOV R12, 0x0 ;  /* 0x00000000000c7802 */ /* 0x000fd60000000f00 */
[----:B------:R-:W-:Y:S05]  /*1790*/  @!P0 BRA `(.L_x_32) ;  /* 0x0000000000348947 */ /* 0x000fea0003800000 */
[----:B------:R-:W-:Y:S02]  /*17a0*/  ISETP.NE.AND P0, PT, R29, 0x7ff00000, PT ;  /* 0x7ff000001d00780c */ /* 0x000fe40003f05270 */
[----:B------:R-:W-:Y:S02]  /*17b0*/  LOP3.LUT R13, R7, 0x80000000, R9, 0x48, !PT ;  /* 0x80000000070d7812 */ /* 0x000fe400078e4809 */
[----:B------:R-:W-:-:S13]  /*17c0*/  ISETP.EQ.OR P0, PT, R30, RZ, !P0 ;  /* 0x000000ff1e00720c */ /* 0x000fda0004702670 */
[----:B------:R-:W-:Y:S02]  /*17d0*/  @P0 LOP3.LUT R4, R13, 0x7ff00000, RZ, 0xfc, !PT ;  /* 0x7ff000000d040812 */ /* 0x000fe400078efcff */
[----:B------:R-:W-:Y:S01]  /*17e0*/  @!P0 MOV R12, RZ ;  /* 0x000000ff000c8202 */ /* 0x000fe20000000f00 */
[----:B------:R-:W-:Y:S01]  /*17f0*/  @P0 IMAD.MOV.U32 R12, RZ, RZ, RZ ;  /* 0x000000ffff0c0224 */ /* 0x000fe200078e00ff */
[----:B------:R-:W-:Y:S01]  /*1800*/  @P0 MOV R13, R4 ;  /* 0x00000004000d0202 */ /* 0x000fe20000000f00 */
[----:B------:R-:W-:Y:S06]  /*1810*/  BRA `(.L_x_32) ;  /* 0x0000000000147947 */ /* 0x000fec0003800000 */
.L_x_34:
[----:B------:R-:W-:Y:S01]  /*1820*/  LOP3.LUT R13, R9, 0x80000, RZ, 0xfc, !PT ;  /* 0x00080000090d7812 */ /* 0x000fe200078efcff */
[----:B------:R-:W-:Y:S01]  /*1830*/  IMAD.MOV.U32 R12, RZ, RZ, R8 ;  /* 0x000000ffff0c7224 */ /* 0x000fe200078e0008 */
[----:B------:R-:W-:Y:S06]  /*1840*/  BRA `(.L_x_32) ;  /* 0x0000000000087947 */ /* 0x000fec0003800000 */
.L_x_33:
[----:B------:R-:W-:Y:S02]  /*1850*/  LOP3.LUT R13, R7, 0x80000, RZ, 0xfc, !PT ;  /* 0x00080000070d7812 */ /* 0x000fe400078efcff */
[----:B------:R-:W-:-:S07]  /*1860*/  MOV R12, R6 ;  /* 0x00000006000c7202 */ /* 0x000fce0000000f00 */
.L_x_32:
[----:B------:R-:W-:Y:S05]  /*1870*/  BSYNC.RECONVERGENT B3 ;  /* 0x0000000000037941 */ /* 0x000fea0003800200 */
.L_x_30:
[----:B------:R-:W-:Y:S01]  /*1880*/  IMAD.MOV.U32 R27, RZ, RZ, 0x0 ;  /* 0x00000000ff1b7424 */ /* 0x000fe200078e00ff */
[----:B------:R-:W-:Y:S01]  /*1890*/  MOV R5, R13 ;  /* 0x0000000d00057202 */ /* 0x000fe20000000f00 */
[----:B------:R-:W-:Y:S02]  /*18a0*/  IMAD.MOV.U32 R4, RZ, RZ, R12 ;  /* 0x000000ffff047224 */ /* 0x000fe400078e000c */
[----:B------:R-:W-:Y:S05]  /*18b0*/  RET.REL.NODEC R26 `(_Z14calc_exclvol_fiPfS_) ;  /* 0xffffffe41ad07950 */ /* 0x000fea0003c3ffff */
        .weak           $__internal_1_$__cuda_sm20_sqrt_rn_f32_slowpath
        .type           $__internal_1_$__cuda_sm20_sqrt_rn_f32_slowpath,@function
        .size           $__internal_1_$__cuda_sm20_sqrt_rn_f32_slowpath,(.L_x_122 - $__internal_1_$__cuda_sm20_sqrt_rn_f32_slowpath)
$__internal_1_$__cuda_sm20_sqrt_rn_f32_slowpath:
[----:B------:R-:W-:-:S13]  /*18c0*/  LOP3.LUT P0, RZ, R0, 0x7fffffff, RZ, 0xc0, !PT ;  /* 0x7fffffff00ff7812 */ /* 0x000fda000780c0ff */
[----:B------:R-:W-:Y:S01]  /*18d0*/  @!P0 MOV R2, R0 ;  /* 0x0000000000028202 */ /* 0x000fe20000000f00 */
[----:B------:R-:W-:Y:S06]  /*18e0*/  @!P0 BRA `(.L_x_35) ;  /* 0x0000000000408947 */ /* 0x000fec0003800000 */
[----:B------:R-:W-:-:S13]  /*18f0*/  FSETP.GEU.FTZ.AND P0, PT, R0, RZ, PT ;  /* 0x000000ff0000720b */ /* 0x000fda0003f1e000 */
[----:B------:R-:W-:Y:S01]  /*1900*/  @!P0 IMAD.MOV.U32 R2, RZ, RZ, 0x7fffffff ;  /* 0x7fffffffff028424 */ /* 0x000fe200078e00ff */
[----:B------:R-:W-:Y:S06]  /*1910*/  @!P0 BRA `(.L_x_35) ;  /* 0x0000000000348947 */ /* 0x000fec0003800000 */
[----:B------:R-:W-:-:S13]  /*1920*/  FSETP.GTU.FTZ.AND P0, PT, |R0|, +INF , PT ;  /* 0x7f8000000000780b */ /* 0x000fda0003f1c200 */
[----:B------:R-:W-:Y:S01]  /*1930*/  @P0 FADD.FTZ R2, R0, 1 ;  /* 0x3f80000000020421 */ /* 0x000fe20000010000 */
[----:B------:R-:W-:Y:S06]  /*1940*/  @P0 BRA `(.L_x_35) ;  /* 0x0000000000280947 */ /* 0x000fec0003800000 */
[----:B------:R-:W-:-:S13]  /*1950*/  FSETP.NEU.FTZ.AND P0, PT, |R0|, +INF , PT ;  /* 0x7f8000000000780b */ /* 0x000fda0003f1d200 */
[----:B------:R-:W-:-:S04]  /*1960*/  @P0 FFMA R3, R0, 1.84467440737095516160e+19, RZ ;  /* 0x5f80000000030823 */ /* 0x000fc800000000ff */
[----:B------:R-:W0:Y:S02]  /*1970*/  @P0 MUFU.RSQ R2, R3 ;  /* 0x0000000300020308 */ /* 0x000e240000001400 */
[----:B0-----:R-:W-:Y:S01]  /*1980*/  @P0 FMUL.FTZ R4, R3, R2 ;  /* 0x0000000203040220 */ /* 0x001fe20000410000 */
[----:B------:R-:W-:Y:S01]  /*1990*/  @P0 FMUL.FTZ R6, R2, 0.5 ;  /* 0x3f00000002060820 */ /* 0x000fe20000410000 */
[----:B------:R-:W-:Y:S02]  /*19a0*/  @!P0 MOV R2, R0 ;  /* 0x0000000000028202 */ /* 0x000fe40000000f00 */
[----:B------:R-:W-:-:S04]  /*19b0*/  @P0 FADD.FTZ R5, -R4, -RZ ;  /* 0x800000ff04050221 */ /* 0x000fc80000010100 */
[----:B------:R-:W-:-:S04]  /*19c0*/  @P0 FFMA R5, R4, R5, R3 ;  /* 0x0000000504050223 */ /* 0x000fc80000000003 */
[----:B------:R-:W-:-:S04]  /*19d0*/  @P0 FFMA R5, R5, R6, R4 ;  /* 0x0000000605050223 */ /* 0x000fc80000000004 */
[----:B------:R-:W-:-:S07]  /*19e0*/  @P0 FMUL.FTZ R2, R5, 2.3283064365386962891e-10 ;  /* 0x2f80000005020820 */ /* 0x000fce0000410000 */
.L_x_35:
[----:B------:R-:W-:Y:S01]  /*19f0*/  IMAD.MOV.U32 R0, RZ, RZ, R2 ;  /* 0x000000ffff007224 */ /* 0x000fe200078e0002 */
[----:B------:R-:W-:Y:S01]  /*1a00*/  MOV R2, R7 ;  /* 0x0000000700027202 */ /* 0x000fe20000000f00 */
[----:B------:R-:W-:-:S04]  /*1a10*/  IMAD.MOV.U32 R3, RZ, RZ, 0x0 ;  /* 0x00000000ff037424 */ /* 0x000fc800078e00ff */
[----:B------:R-:W-:Y:S05]  /*1a20*/  RET.REL.NODEC R2 `(_Z14calc_exclvol_fiPfS_) ;  /* 0xffffffe402747950 */ /* 0x000fea0003c3ffff */
.L_x_36:
        /* <DEDUP_REMOVED lines=13> */
.L_x_122:


//--------------------- .text._Z13calc_intern_fiPfS_S_S_ --------------------------
	.section	.text._Z13calc_intern_fiPfS_S_S_,"ax",@progbits
	.align	128
        .global         _Z13calc_intern_fiPfS_S_S_
        .type           _Z13calc_intern_fiPfS_S_S_,@function
        .size           _Z13calc_intern_fiPfS_S_S_,(.L_x_132 - _Z13calc_intern_fiPfS_S_S_)
        .other          _Z13calc_intern_fiPfS_S_S_,@"STO_CUDA_ENTRY STV_DEFAULT"
_Z13calc_intern_fiPfS_S_S_:
.text._Z13calc_intern_fiPfS_S_S_:
        /* <DEDUP_REMOVED lines=13> */
[----:B0-----:R-:W-:-:S05]  /*00d0*/  IMAD.WIDE R6, R0, 0x4, R6 ;  /* 0x0000000400067825 */ /* 0x001fca00078e0206 */
[----:B-1----:R-:W4:Y:S01]  /*00e0*/  LDG.E R16, desc[UR4][R6.64+0x4] ;  /* 0x0000040406107981 */ /* 0x002f22000c1e1900 */
[----:B--2---:R-:W-:-:S05]  /*00f0*/  IMAD.WIDE R4, R9, 0x4, R4 ;  /* 0x0000000409047825 */ /* 0x004fca00078e0204 */
[----:B------:R-:W2:Y:S01]  /*0100*/  LDG.E R17, desc[UR4][R4.64+0xc] ;  /* 0x00000c0404117981 */ /* 0x000ea2000c1e1900 */
[----:B---3--:R-:W-:-:S05]  /*0110*/  IMAD.WIDE R2, R9, 0x4, R2 ;  /* 0x0000000409027825 */ /* 0x008fca00078e0202 */
[----:B------:R-:W3:Y:S01]  /*0120*/  LDG.E R18, desc[UR4][R2.64] ;  /* 0x0000000402127981 */ /* 0x000ee2000c1e1900 */
[----:B------:R-:W-:Y:S01]  /*0130*/  HFMA2 R8, -RZ, RZ, -79.8125, -15792 ;  /* 0xd4fdf3b6ff087431 */ /* 0x000fe200000001ff */
[----:B------:R-:W-:Y:S01]  /*0140*/  MOV R9, 0x3fe2e978 ;  /* 0x3fe2e97800097802 */ /* 0x000fe20000000f00 */
[----:B----4-:R-:W0:Y:S08]  /*0150*/  F2F.F64.F32 R10, R16 ;  /* 0x00000010000a7310 */ /* 0x010e300000201800 */
[----:B--2---:R-:W-:Y:S01]  /*0160*/  F2F.F64.F32 R12, R17 ;  /* 0x00000011000c7310 */ /* 0x004fe20000201800 */
[----:B0-----:R-:W-:-:S07]  /*0170*/  DFMA R10, R10, -R8, 1 ;  /* 0x3ff000000a0a742b */ /* 0x001fce0000000808 */
[----:B---3--:R-:W0:Y:S01]  /*0180*/  F2F.F64.F32 R14, R18 ;  /* 0x00000012000e7310 */ /* 0x008e220000201800 */
[----:B------:R-:W-:-:S08]  /*0190*/  DMUL R10, R10, 550 ;  /* 0x408130000a0a7828 */ /* 0x000fd00000000000 */
[----:B0-----:R-:W-:-:S06]  /*01a0*/  DFMA R10, -R10, R12, R14 ;  /* 0x0000000c0a0a722b */ /* 0x001fcc000000010e */
[----:B------:R-:W0:Y:S02]  /*01b0*/  F2F.F32.F64 R19, R10 ;  /* 0x0000000a00137310 */ /* 0x000e240000301000 */
[----:B0-----:R0:W-:Y:S04]  /*01c0*/  STG.E desc[UR4][R2.64], R19 ;  /* 0x0000001302007986 */ /* 0x0011e8000c101904 */
[----:B------:R-:W2:Y:S04]  /*01d0*/  LDG.E R20, desc[UR4][R6.64+0x8] ;  /* 0x0000080406147981 */ /* 0x000ea8000c1e1900 */
[----:B------:R-:W3:Y:S01]  /*01e0*/  LDG.E R21, desc[UR4][R4.64+0x18] ;  /* 0x0000180404157981 */ /* 0x000ee2000c1e1900 */
[----:B------:R-:W-:Y:S08]  /*01f0*/  F2F.F64.F32 R16, R19 ;  /* 0x0000001300107310 */ /* 0x000ff00000201800 */
[----:B--2---:R-:W1:Y:S08]  /*0200*/  F2F.F64.F32 R12, R20 ;  /* 0x00000014000c7310 */ /* 0x004e700000201800 */
[----:B---3--:R-:W2:Y:S01]  /*0210*/  F2F.F64.F32 R14, R21 ;  /* 0x00000015000e7310 */ /* 0x008ea20000201800 */
[----:B-1----:R-:W-:-:S08]  /*0220*/  DFMA R12, R12, -R8, 1 ;  /* 0x3ff000000c0c742b */ /* 0x002fd00000000808 */
[----:B------:R-:W-:-:S08]  /*0230*/  DMUL R12, R12, 550 ;  /* 0x408130000c0c7828 */ /* 0x000fd00000000000 */
[----:B--2---:R-:W-:-:S06]  /*0240*/  DFMA R12, R12, R14, R16 ;  /* 0x0000000e0c0c722b */ /* 0x004fcc0000000010 */
[----:B------:R1:W2:Y:S01]  /*0250*/  F2F.F32.F64 R23, R12 ;  /* 0x0000000c00177310 */ /* 0x0002a20000301000 */
[----:B------:R-:W-:Y:S01]  /*0260*/  UMOV UR6, 0xa3d70a4 ;  /* 0x0a3d70a400067882 */ /* 0x000fe20000000000 */
[----:B------:R-:W-:Y:S02]  /*0270*/  UMOV UR7, 0x401aa3d7 ;  /* 0x401aa3d700077882 */ /* 0x000fe40000000000 */
[----:B-1----:R-:W1:Y:S01]  /*0280*/  LDC.64 R12, c[0x0][0x398] ;  /* 0x0000e600ff0c7b82 */ /* 0x002e620000000a00 */
[----:B--2---:R2:W-:Y:S04]  /*0290*/  STG.E desc[UR4][R2.64], R23 ;  /* 0x0000001702007986 */ /* 0x0045e8000c101904 */
[----:B------:R-:W3:Y:S04]  /*02a0*/  LDG.E R22, desc[UR4][R4.64] ;  /* 0x0000000404167981 */ /* 0x000ee8000c1e1900 */
[----:B------:R-:W4:Y:S04]  /*02b0*/  LDG.E R16, desc[UR4][R6.64+0x4] ;  /* 0x0000040406107981 */ /* 0x000f28000c1e1900 */
[----:B------:R-:W0:Y:S01]  /*02c0*/  LDG.E R18, desc[UR4][R6.64] ;  /* 0x0000000406127981 */ /* 0x000e22000c1e1900 */
[----:B------:R-:W-:Y:S08]  /*02d0*/  F2F.F64.F32 R10, R23 ;  /* 0x00000017000a7310 */ /* 0x000ff00000201800 */
[----:B---3--:R-:W3:Y:S08]  /*02e0*/  F2F.F64.F32 R14, R22 ;  /* 0x00000016000e7310 */ /* 0x008ef00000201800 */
[----:B----4-:R-:W4:Y:S01]  /*02f0*/  F2F.F64.F32 R16, R16 ;  /* 0x0000001000107310 */ /* 0x010f220000201800 */
[----:B---3--:R-:W-:-:S07]  /*0300*/  DMUL R14, R14, UR6 ;  /* 0x000000060e0e7c28 */ /* 0x008fce0008000000 */
[----:B0-----:R-:W0:Y:S01]  /*0310*/  F2F.F64.F32 R18, R18 ;  /* 0x0000001200127310 */ /* 0x001e220000201800 */
[----:B----4-:R-:W-:-:S08]  /*0320*/  DMUL R14, R14, R16 ;  /* 0x000000100e0e7228 */ /* 0x010fd00000000000 */
[----:B0-----:R-:W-:Y:S01]  /*0330*/  DFMA R14, R14, R18, R10 ;  /* 0x000000120e0e722b */ /* 0x001fe2000000000a */
[----:B-1----:R-:W-:-:S05]  /*0340*/  IMAD.WIDE R10, R0, 0x4, R12 ;  /* 0x00000004000a7825 */ /* 0x002fca00078e020c */
[----:B------:R-:W0:Y:S02]  /*0350*/  F2F.F32.F64 R19, R14 ;  /* 0x0000000e00137310 */ /* 0x000e240000301000 */
[----:B0-----:R-:W-:Y:S04]  /*0360*/  STG.E desc[UR4][R2.64], R19 ;  /* 0x0000001302007986 */ /* 0x001fe8000c101904 */
[----:B------:R-:W3:Y:S04]  /*0370*/  LDG.E R0, desc[UR4][R10.64+0x8] ;  /* 0x000008040a007981 */ /* 0x000ee8000c1e1900 */
[----:B------:R-:W3:Y:S04]  /*0380*/  LDG.E R13, desc[UR4][R10.64+0x4] ;  /* 0x000004040a0d7981 */ /* 0x000ee8000c1e1900 */
[----:B------:R-:W4:Y:S04]  /*0390*/  LDG.E R20, desc[UR4][R4.64+0xc] ;  /* 0x00000c0404147981 */ /* 0x000f28000c1e1900 */
[----:B------:R-:W5:Y:S01]  /*03a0*/  LDG.E R21, desc[UR4][R6.64+0x4] ;  /* 0x0000040406157981 */ /* 0x000f62000c1e1900 */
[----:B---3--:R-:W-:-:S04]  /*03b0*/  FADD R0, -R0, -R13 ;  /* 0x8000000d00007221 */ /* 0x008fc80000000100 */
[----:B------:R-:W0:Y:S08]  /*03c0*/  F2F.F64.F32 R12, R0 ;  /* 0x00000000000c7310 */ /* 0x000e300000201800 */
[----:B----4-:R-:W1:Y:S01]  /*03d0*/  F2F.F64.F32 R16, R20 ;  /* 0x0000001400107310 */ /* 0x010e620000201800 */
[----:B0-----:R-:W-:-:S07]  /*03e0*/  DMUL R12, R12, UR6 ;  /* 0x000000060c0c7c28 */ /* 0x001fce0008000000 */
[----:B-----5:R-:W0:Y:S01]  /*03f0*/  F2F.F64.F32 R14, R21 ;  /* 0x00000015000e7310 */ /* 0x020e220000201800 */
[----:B-1----:R-:W-:-:S07]  /*0400*/  DMUL R12, R12, R16 ;  /* 0x000000100c0c7228 */ /* 0x002fce0000000000 */
[----:B------:R-:W1:Y:S01]  /*0410*/  F2F.F64.F32 R16, R19 ;  /* 0x0000001300107310 */ /* 0x000e620000201800 */
[----:B0-----:R-:W-:-:S08]  /*0420*/  DMUL R12, R12, R14 ;  /* 0x0000000e0c0c7228 */ /* 0x001fd00000000000 */
[----:B-1----:R-:W-:-:S06]  /*0430*/  DFMA R16, R14, R12, R16 ;  /* 0x0000000c0e10722b */ /* 0x002fcc0000000010 */
[----:B--2---:R-:W0:Y:S02]  /*0440*/  F2F.F32.F64 R23, R16 ;  /* 0x0000001000177310 */ /* 0x004e240000301000 */
[----:B0-----:R0:W-:Y:S04]  /*0450*/  STG.E desc[UR4][R2.64], R23 ;  /* 0x0000001702007986 */ /* 0x0011e8000c101904 */
[----:B------:R-:W2:Y:S04]  /*0460*/  LDG.E R14, desc[UR4][R4.64+0x18] ;  /* 0x00001804040e7981 */ /* 0x000ea8000c1e1900 */
[----:B------:R-:W2:Y:S04]  /*0470*/  LDG.E R15, desc[UR4][R4.64+0xc] ;  /* 0x00000c04040f7981 */ /* 0x000ea8000c1e1900 */
[----:B------:R-:W3:Y:S04]  /*0480*/  LDG.E R18, desc[UR4][R6.64+0x8] ;  /* 0x0000080406127981 */ /* 0x000ee8000c1e1900 */
[----:B------:R-:W4:Y:S01]  /*0490*/  LDG.E R20, desc[UR4][R6.64+0x4] ;  /* 0x0000040406147981 */ /* 0x000f22000c1e1900 */
[----:B------:R0:W-:Y:S03]  /*04a0*/  F2F.F64.F32 R12, R23 ;  /* 0x00000017000c7310 */ /* 0x0001e60000201800 */
[----:B0-----:R-:W5:Y:S01]  /*04b0*/  LDG.E R23, desc[UR4][R2.64+0x4] ;  /* 0x0000040402177981 */ /* 0x001f62000c1e1900 */
[----:B--2---:R-:W-:-:S04]  /*04c0*/  FADD R0, R14, -R15 ;  /* 0x8000000f0e007221 */ /* 0x004fc80000000000 */
[----:B------:R-:W0:Y:S08]  /*04d0*/  F2F.F64.F32 R14, R0 ;  /* 0x00000000000e7310 */ /* 0x000e300000201800 */
[----:B---3--:R-:W1:Y:S01]  /*04e0*/  F2F.F64.F32 R18, R18 ;  /* 0x0000001200127310 */ /* 0x008e620000201800 */
[----:B0-----:R-:W-:-:S07]  /*04f0*/  DMUL R14, R14, UR6 ;  /* 0x000000060e0e7c28 */ /* 0x001fce0008000000 */
[----:B----4-:R-:W0:Y:S01]  /*0500*/  F2F.F64.F32 R16, R20 ;  /* 0x0000001400107310 */ /* 0x010e220000201800 */
[----:B-1----:R-:W-:-:S08]  /*0510*/  DMUL R14, R14, R18 ;  /* 0x000000120e0e7228 */ /* 0x002fd00000000000 */
[----:B0-----:R-:W-:-:S06]  /*0520*/  DFMA R12, R14, R16, R12 ;  /* 0x000000100e0c722b */ /* 0x001fcc000000000c */
[----:B------:R-:W0:Y:S02]  /*0530*/  F2F.F32.F64 R25, R12 ;  /* 0x0000000c00197310 */ /* 0x000e240000301000 */
[----:B0-----:R-:W-:Y:S04]  /*0540*/  STG.E desc[UR4][R2.64], R25 ;  /* 0x0000001902007986 */ /* 0x001fe8000c101904 */
[----:B------:R-:W2:Y:S04]  /*0550*/  LDG.E R14, desc[UR4][R10.64+0xc] ;  /* 0x00000c040a0e7981 */ /* 0x000ea8000c1e1900 */
[----:B------:R-:W2:Y:S04]  /*0560*/  LDG.E R15, desc[UR4][R10.64+0x8] ;  /* 0x000008040a0f7981 */ /* 0x000ea8000c1e1900 */
[----:B------:R-:W3:Y:S04]  /*0570*/  LDG.E R16, desc[UR4][R4.64+0x18] ;  /* 0x0000180404107981 */ /* 0x000ee8000c1e1900 */
[----:B------:R-:W4:Y:S01]  /*0580*/  LDG.E R19, desc[UR4][R6.64+0x8] ;  /* 0x0000080406137981 */ /* 0x000f22000c1e1900 */
[----:B------:R-:W-:Y:S01]  /*0590*/  F2F.F64.F32 R12, R25 ;  /* 0x00000019000c7310 */ /* 0x000fe20000201800 */
[----:B--2---:R-:W-:-:S07]  /*05a0*/  FADD R0, R14, R15 ;  /* 0x0000000f0e007221 */ /* 0x004fce0000000000 */
[----:B------:R-:W0:Y:S08]  /*05b0*/  F2F.F64.F32 R14, R0 ;  /* 0x00000000000e7310 */ /* 0x000e300000201800 */
[----:B---3--:R-:W1:Y:S01]  /*05c0*/  F2F.F64.F32 R16, R16 ;  /* 0x0000001000107310 */ /* 0x008e620000201800 */
[----:B0-----:R-:W-:-:S07]  /*05d0*/  DMUL R14, R14, UR6 ;  /* 0x000000060e0e7c28 */ /* 0x001fce0008000000 */
[----:B----4-:R-:W0:Y:S01]  /*05e0*/  F2F.F64.F32 R18, R19 ;  /* 0x0000001300127310 */ /* 0x010e220000201800 */
[----:B-1----:R-:W-:-:S08]  /*05f0*/  DMUL R14, R14, R16 ;  /* 0x000000100e0e7228 */ /* 0x002fd00000000000 */
[----:B0-----:R-:W-:-:S08]  /*0600*/  DMUL R14, R14, R18 ;  /* 0x000000120e0e7228 */ /* 0x001fd00000000000 */
[----:B------:R-:W-:-:S10]  /*0610*/  DFMA R12, R18, R14, R12 ;  /* 0x0000000e120c722b */ /* 0x000fd4000000000c */
[----:B------:R-:W0:Y:S02]  /*0620*/  F2F.F32.F64 R13, R12 ;  /* 0x0000000c000d7310 */ /* 0x000e240000301000 */
[----:B0-----:R0:W-:Y:S04]  /*0630*/  STG.E desc[UR4][R2.64], R13 ;  /* 0x0000000d02007986 */ /* 0x0011e8000c101904 */
[----:B------:R-:W2:Y:S04]  /*0640*/  LDG.E R22, desc[UR4][R4.64+0x24] ;  /* 0x0000240404167981 */ /* 0x000ea8000c1e1900 */
[----:B------:R-:W3:Y:S04]  /*0650*/  LDG.E R17, desc[UR4][R6.64+0xc] ;  /* 0x00000c0406117981 */ /* 0x000ee8000c1e1900 */
[----:B------:R-:W4:Y:S01]  /*0660*/  LDG.E R0, desc[UR4][R6.64+0x8] ;  /* 0x0000080406007981 */ /* 0x000f22000c1e1900 */
[----:B------:R-:W-:Y:S08]  /*0670*/  F2F.F64.F32 R20, R13 ;  /* 0x0000000d00147310 */ /* 0x000ff00000201800 */
[----:B--2---:R-:W1:Y:S08]  /*0680*/  F2F.F64.F32 R14, R22 ;  /* 0x00000016000e7310 */ /* 0x004e700000201800 */
[----:B---3--:R-:W2:Y:S01]  /*0690*/  F2F.F64.F32 R16, R17 ;  /* 0x0000001100107310 */ /* 0x008ea20000201800 */
[----:B-1----:R-:W-:-:S07]  /*06a0*/  DMUL R14, R14, UR6 ;  /* 0x000000060e0e7c28 */ /* 0x002fce0008000000 */
[----:B----4-:R-:W1:Y:S01]  /*06b0*/  F2F.F64.F32 R18, R0 ;  /* 0x0000000000127310 */ /* 0x010e620000201800 */
[----:B--2---:R-:W-:-:S08]  /*06c0*/  DMUL R14, R14, R16 ;  /* 0x000000100e0e7228 */ /* 0x004fd00000000000 */
[----:B-1----:R-:W-:-:S10]  /*06d0*/  DFMA R14, -R14, R18, R20 ;  /* 0x000000120e0e722b */ /* 0x002fd40000000114 */
[----:B------:R-:W1:Y:S02]  /*06e0*/  F2F.F32.F64 R15, R14 ;  /* 0x0000000e000f7310 */ /* 0x000e640000301000 */
[----:B-1----:R1:W-:Y:S04]  /*06f0*/  STG.E desc[UR4][R2.64], R15 ;  /* 0x0000000f02007986 */ /* 0x0023e8000c101904 */
[----:B------:R-:W0:Y:S04]  /*0700*/  LDG.E R20, desc[UR4][R6.64+0x4] ;  /* 0x0000040406147981 */ /* 0x000e28000c1e1900 */
[----:B------:R-:W2:Y:S01]  /*0710*/  LDG.E R21, desc[UR4][R4.64+0x10] ;  /* 0x0000100404157981 */ /* 0x000ea2000c1e1900 */
[----:B-----5:R-:W-:Y:S08]  /*0720*/  F2F.F64.F32 R18, R23 ;  /* 0x0000001700127310 */ /* 0x020ff00000201800 */
[----:B0-----:R-:W0:Y:S08]  /*0730*/  F2F.F64.F32 R12, R20 ;  /* 0x00000014000c7310 */ /* 0x001e300000201800 */
[----:B--2---:R-:W2:Y:S01]  /*0740*/  F2F.F64.F32 R16, R21 ;  /* 0x0000001500107310 */ /* 0x004ea20000201800 */
[----:B0-----:R-:W-:-:S08]  /*0750*/  DFMA R12, R12, -R8, 1 ;  /* 0x3ff000000c0c742b */ /* 0x001fd00000000808 */
[----:B------:R-:W-:-:S08]  /*0760*/  DMUL R12, R12, 550 ;  /* 0x408130000c0c7828 */ /* 0x000fd00000000000 */
[----:B--2---:R-:W-:-:S10]  /*0770*/  DFMA R12, -R12, R16, R18 ;  /* 0x000000100c0c722b */ /* 0x004fd40000000112 */
[----:B------:R-:W0:Y:S02]  /*0780*/  F2F.F32.F64 R13, R12 ;  /* 0x0000000c000d7310 */ /* 0x000e240000301000 */
[----:B0-----:R0:W-:Y:S04]  /*0790*/  STG.E desc[UR4][R2.64+0x4], R13 ;  /* 0x0000040d02007986 */ /* 0x0011e8000c101904 */
[----:B------:R-:W1:Y:S04]  /*07a0*/  LDG.E R0, desc[UR4][R6.64+0x8] ;  /* 0x0000080406007981 */ /* 0x000e68000c1e1900 */
[----:B------:R-:W2:Y:S01]  /*07b0*/  LDG.E R22, desc[UR4][R4.64+0x1c] ;  /* 0x00001c0404167981 */ /* 0x000ea2000c1e1900 */
[----:B------:R-:W-:Y:S08]  /*07c0*/  F2F.F64.F32 R18, R13 ;  /* 0x0000000d00127310 */ /* 0x000ff00000201800 */
[----:B-1----:R-:W1:Y:S08]  /*07d0*/  F2F.F64.F32 R14, R0 ;  /* 0x00000000000e7310 */ /* 0x002e700000201800 */
[----:B--2---:R-:W2:Y:S01]  /*07e0*/  F2F.F64.F32 R16, R22 ;  /* 0x0000001600107310 */ /* 0x004ea20000201800 */
[----:B-1----:R-:W-:-:S08]  /*07f0*/  DFMA R14, R14, -R8, 1 ;  /* 0x3ff000000e0e742b */ /* 0x002fd00000000808 */
[----:B------:R-:W-:-:S08]  /*0800*/  DMUL R14, R14, 550 ;  /* 0x408130000e0e7828 */ /* 0x000fd00000000000 */
[----:B--2---:R-:W-:-:S10]  /*0810*/  DFMA R14, R14, R16, R18 ;  /* 0x000000100e0e722b */ /* 0x004fd40000000012 */
[----:B------:R-:W1:Y:S02]  /*0820*/  F2F.F32.F64 R15, R14 ;  /* 0x0000000e000f7310 */ /* 0x000e640000301000 */
[----:B-1----:R1:W-:Y:S04]  /*0830*/  STG.E desc[UR4][R2.64+0x4], R15 ;  /* 0x0000040f02007986 */ /* 0x0023e8000c101904 */
[----:B------:R-:W0:Y:S04]  /*0840*/  LDG.E R23, desc[UR4][R4.64+0x4] ;  /* 0x0000040404177981 */ /* 0x000e28000c1e1900 */
[----:B------:R-:W2:Y:S04]  /*0850*/  LDG.E R16, desc[UR4][R6.64+0x4] ;  /* 0x0000040406107981 */ /* 0x000ea8000c1e1900 */
[----:B------:R-:W3:Y:S01]  /*0860*/  LDG.E R18, desc[UR4][R6.64] ;  /* 0x0000000406127981 */ /* 0x000ee2000c1e1900 */
[----:B------:R-:W-:Y:S08]  /*0870*/  F2F.F64.F32 R20, R15 ;  /* 0x0000000f00147310 */ /* 0x000ff00000201800 */
[----:B0-----:R-:W0:Y:S08]  /*0880*/  F2F.F64.F32 R12, R23 ;  /* 0x00000017000c7310 */ /* 0x001e300000201800 */
[----:B--2---:R-:W2:Y:S01]  /*0890*/  F2F.F64.F32 R16, R16 ;  /* 0x0000001000107310 */ /* 0x004ea20000201800 */
[----:B0-----:R-:W-:-:S07]  /*08a0*/  DMUL R12, R12, UR6 ;  /* 0x000000060c0c7c28 */ /* 0x001fce0008000000 */
[----:B---3--:R-:W0:Y:S01]  /*08b0*/  F2F.F64.F32 R18, R18 ;  /* 0x0000001200127310 */ /* 0x008e220000201800 */
[----:B--2---:R-:W-:-:S08]  /*08c0*/  DMUL R12, R12, R16 ;  /* 0x000000100c0c7228 */ /* 0x004fd00000000000 */
[----:B0-----:R-:W-:-:S06]  /*08d0*/  DFMA R12, R12, R18, R20 ;  /* 0x000000120c0c722b */ /* 0x001fcc0000000014 */
[----:B------:R-:W0:Y:S02]  /*08e0*/  F2F.F32.F64 R21, R12 ;  /* 0x0000000c00157310 */ /* 0x000e240000301000 */
[----:B0-----:R0:W-:Y:S04]  /*08f0*/  STG.E desc[UR4][R2.64+0x4], R21 ;  /* 0x0000041502007986 */ /* 0x0011e8000c101904 */
[----:B------:R-:W2:Y:S04]  /*0900*/  LDG.E R0, desc[UR4][R10.64+0x8] ;  /* 0x000008040a007981 */ /* 0x000ea8000c1e1900 */
[----:B------:R-:W2:Y:S04]  /*0910*/  LDG.E R17, desc[UR4][R10.64+0x4] ;  /* 0x000004040a117981 */ /* 0x000ea8000c1e1900 */
[----:B------:R-:W3:Y:S04]  /*0920*/  LDG.E R20, desc[UR4][R4.64+0x10] ;  /* 0x0000100404147981 */ /* 0x000ee8000c1e1900 */
[----:B------:R-:W4:Y:S01]  /*0930*/  LDG.E R19, desc[UR4][R6.64+0x4] ;  /* 0x0000040406137981 */ /* 0x000f22000c1e1900 */
[----:B------:R-:W-:Y:S01]  /*0940*/  F2F.F64.F32 R12, R21 ;  /* 0x00000015000c7310 */ /* 0x000fe20000201800 */
[----:B--2---:R-:W-:-:S07]  /*0950*/  FADD R0, -R0, -R17 ;  /* 0x8000001100007221 */ /* 0x004fce0000000100 */
[----:B-1----:R-:W1:Y:S08]  /*0960*/  F2F.F64.F32 R14, R0 ;  /* 0x00000000000e7310 */ /* 0x002e700000201800 */
[----:B---3--:R-:W2:Y:S01]  /*0970*/  F2F.F64.F32 R16, R20 ;  /* 0x0000001400107310 */ /* 0x008ea20000201800 */
[----:B-1----:R-:W-:-:S07]  /*0980*/  DMUL R14, R14, UR6 ;  /* 0x000000060e0e7c28 */ /* 0x002fce0008000000 */
[----:B----4-:R-:W1:Y:S01]  /*0990*/  F2F.F64.F32 R18, R19 ;  /* 0x0000001300127310 */ /* 0x010e620000201800 */
[----:B--2---:R-:W-:-:S08]  /*09a0*/  DMUL R14, R14, R16 ;  /* 0x000000100e0e7228 */ /* 0x004fd00000000000 */
[----:B-1----:R-:W-:-:S08]  /*09b0*/  DMUL R14, R14, R18 ;  /* 0x000000120e0e7228 */ /* 0x002fd00000000000 */
[----:B------:R-:W-:-:S06]  /*09c0*/  DFMA R14, R18, R14, R12 ;  /* 0x0000000e120e722b */ /* 0x000fcc000000000c */
[----:B------:R-:W1:Y:S02]  /*09d0*/  F2F.F32.F64 R23, R14 ;  /* 0x0000000e00177310 */ /* 0x000e640000301000 */
[----:B-1----:R-:W-:Y:S04]  /*09e0*/  STG.E desc[UR4][R2.64+0x4], R23 ;  /* 0x0000041702007986 */ /* 0x002fe8000c101904 */
[----:B------:R-:W2:Y:S04]  /*09f0*/  LDG.E R16, desc[UR4][R4.64+0x1c] ;  /* 0x00001c0404107981 */ /* 0x000ea8000c1e1900 */
[----:B------:R-:W2:Y:S04]  /*0a00*/  LDG.E R17, desc[UR4][R4.64+0x10] ;  /* 0x0000100404117981 */ /* 0x000ea8000c1e1900 */
[----:B------:R-:W3:Y:S04]  /*0a10*/  LDG.E R18, desc[UR4][R6.64+0x8] ;  /* 0x0000080406127981 */ /* 0x000ee8000c1e1900 */
[----:B------:R-:W4:Y:S01]  /*0a20*/  LDG.E R20, desc[UR4][R6.64+0x4] ;  /* 0x0000040406147981 */ /* 0x000f22000c1e1900 */
[----:B------:R-:W-:Y:S01]  /*0a30*/  F2F.F64.F32 R12, R23 ;  /* 0x00000017000c7310 */ /* 0x000fe20000201800 */
[----:B--2---:R-:W-:-:S07]  /*0a40*/  FADD R0, R16, -R17 ;  /* 0x8000001110007221 */ /* 0x004fce0000000000 */
[----:B------:R-:W1:Y:S08]  /*0a50*/  F2F.F64.F32 R16, R0 ;  /* 0x0000000000107310 */ /* 0x000e700000201800 */
[----:B---3--:R-:W2:Y:S01]  /*0a60*/  F2F.F64.F32 R18, R18 ;  /* 0x0000001200127310 */ /* 0x008ea20000201800 */
[----:B-1----:R-:W-:-:S07]  /*0a70*/  DMUL R16, R16, UR6 ;  /* 0x0000000610107c28 */ /* 0x002fce0008000000 */
[----:B----4-:R-:W1:Y:S01]  /*0a80*/  F2F.F64.F32 R14, R20 ;  /* 0x00000014000e7310 */ /* 0x010e620000201800 */
[----:B--2---:R-:W-:-:S08]  /*0a90*/  DMUL R16, R16, R18 ;  /* 0x0000001210107228 */ /* 0x004fd00000000000 */
[----:B-1----:R-:W-:-:S06]  /*0aa0*/  DFMA R12, R16, R14, R12 ;  /* 0x0000000e100c722b */ /* 0x002fcc000000000c */
[----:B------:R-:W1:Y:S02]  /*0ab0*/  F2F.F32.F64 R25, R12 ;  /* 0x0000000c00197310 */ /* 0x000e640000301000 */
[----:B-1----:R-:W-:Y:S04]  /*0ac0*/  STG.E desc[UR4][R2.64+0x4], R25 ;  /* 0x0000041902007986 */ /* 0x002fe8000c101904 */
[----:B------:R-:W2:Y:S04]  /*0ad0*/  LDG.E R14, desc[UR4][R10.64+0xc] ;  /* 0x00000c040a0e7981 */ /* 0x000ea8000c1e1900 */
[----:B------:R-:W2:Y:S04]  /*0ae0*/  LDG.E R15, desc[UR4][R10.64+0x8] ;  /* 0x000008040a0f7981 */ /* 0x000ea8000c1e1900 */
[----:B------:R-:W3:Y:S04]  /*0af0*/  LDG.E R16, desc[UR4][R4.64+0x1c] ;  /* 0x00001c0404107981 */ /* 0x000ee8000c1e1900 */
[----:B------:R-:W4:Y:S01]  /*0b00*/  LDG.E R19, desc[UR4][R6.64+0x8] ;  /* 0x0000080406137981 */ /* 0x000f22000c1e1900 */
[----:B------:R-:W-:Y:S01]  /*0b10*/  F2F.F64.F32 R12, R25 ;  /* 0x00000019000c7310 */ /* 0x000fe20000201800 */
[----:B--2---:R-:W-:-:S07]  /*0b20*/  FADD R0, R14, R15 ;  /* 0x0000000f0e007221 */ /* 0x004fce0000000000 */
[----:B------:R-:W1:Y:S08]  /*0b30*/  F2F.F64.F32 R14, R0 ;  /* 0x00000000000e7310 */ /* 0x000e700000201800 */
[----:B---3--:R-:W2:Y:S01]  /*0b40*/  F2F.F64.F32 R16, R16 ;  /* 0x0000001000107310 */ /* 0x008ea20000201800 */
[----:B-1----:R-:W-:-:S07]  /*0b50*/  DMUL R14, R14, UR6 ;  /* 0x000000060e0e7c28 */ /* 0x002fce0008000000 */
[----:B----4-:R-:W1:Y:S01]  /*0b60*/  F2F.F64.F32 R18, R19 ;  /* 0x0000001300127310 */ /* 0x010e620000201800 */
[----:B--2---:R-:W-:-:S08]  /*0b70*/  DMUL R14, R14, R16 ;  /* 0x000000100e0e7228 */ /* 0x004fd00000000000 */
[----:B-1----:R-:W-:-:S08]  /*0b80*/  DMUL R14, R14, R18 ;  /* 0x000000120e0e7228 */ /* 0x002fd00000000000 */
[----:B------:R-:W-:-:S10]  /*0b90*/  DFMA R12, R18, R14, R12 ;  /* 0x0000000e120c722b */ /* 0x000fd4000000000c */
[----:B------:R-:W1:Y:S02]  /*0ba0*/  F2F.F32.F64 R13, R12 ;  /* 0x0000000c000d7310 */ /* 0x000e640000301000 */
[----:B-1----:R1:W-:Y:S04]  /*0bb0*/  STG.E desc[UR4][R2.64+0x4], R13 ;  /* 0x0000040d02007986 */ /* 0x0023e8000c101904 */
[----:B------:R-:W2:Y:S04]  /*0bc0*/  LDG.E R22, desc[UR4][R4.64+0x28] ;  /* 0x0000280404167981 */ /* 0x000ea8000c1e1900 */
[----:B------:R-:W3:Y:S04]  /*0bd0*/  LDG.E R17, desc[UR4][R6.64+0xc] ;  /* 0x00000c0406117981 */ /* 0x000ee8000c1e1900 */
[----:B------:R-:W4:Y:S01]  /*0be0*/  LDG.E R0, desc[UR4][R6.64+0x8] ;  /* 0x0000080406007981 */ /* 0x000f22000c1e1900 */
[----:B0-----:R-:W-:Y:S08]  /*0bf0*/  F2F.F64.F32 R20, R13 ;  /* 0x0000000d00147310 */ /* 0x001ff00000201800 */
[----:B--2---:R-:W0:Y:S08]  /*0c00*/  F2F.F64.F32 R14, R22 ;  /* 0x00000016000e7310 */ /* 0x004e300000201800 */
[----:B---3--:R-:W2:Y:S01]  /*0c10*/  F2F.F64.F32 R16, R17 ;  /* 0x0000001100107310 */ /* 0x008ea20000201800 */
[----:B0-----:R-:W-:-:S07]  /*0c20*/  DMUL R14, R14, UR6 ;  /* 0x000000060e0e7c28 */ /* 0x001fce0008000000 */
[----:B----4-:R-:W0:Y:S01]  /*0c30*/  F2F.F64.F32 R18, R0 ;  /* 0x0000000000127310 */ /* 0x010e220000201800 */
[----:B--2---:R-:W-:-:S08]  /*0c40*/  DMUL R14, R14, R16 ;  /* 0x000000100e0e7228 */ /* 0x004fd00000000000 */
[----:B0-----:R-:W-:Y:S01]  /*0c50*/  DFMA R14, -R14, R18, R20 ;  /* 0x000000120e0e722b */ /* 0x001fe20000000114 */
[----:B------:R-:W2:Y:S09]  /*0c60*/  LDG.E R18, desc[UR4][R2.64+0x8] ;  /* 0x0000080402127981 */ /* 0x000eb2000c1e1900 */
[----:B------:R-:W0:Y:S02]  /*0c70*/  F2F.F32.F64 R15, R14 ;  /* 0x0000000e000f7310 */ /* 0x000e240000301000 */
[----:B0-----:R0:W-:Y:S04]  /*0c80*/  STG.E desc[UR4][R2.64+0x4], R15 ;  /* 0x0000040f02007986 */ /* 0x0011e8000c101904 */
[----:B------:R-:W1:Y:S04]  /*0c90*/  LDG.E R20, desc[UR4][R6.64+0x4] ;  /* 0x0000040406147981 */ /* 0x000e68000c1e1900 */
[----:B------:R-:W3:Y:S01]  /*0ca0*/  LDG.E R21, desc[UR4][R4.64+0x14] ;  /* 0x0000140404157981 */ /* 0x000ee2000c1e1900 */
[----:B--2---:R-:W-:Y:S08]  /*0cb0*/  F2F.F64.F32 R18, R18 ;  /* 0x0000001200127310 */ /* 0x004ff00000201800 */
[----:B-1----:R-:W1:Y:S08]  /*0cc0*/  F2F.F64.F32 R12, R20 ;  /* 0x00000014000c7310 */ /* 0x002e700000201800 */
[----:B---3--:R-:W2:Y:S01]  /*0cd0*/  F2F.F64.F32 R16, R21 ;  /* 0x0000001500107310 */ /* 0x008ea20000201800 */
[----:B-1----:R-:W-:-:S08]  /*0ce0*/  DFMA R12, R12, -R8, 1 ;  /* 0x3ff000000c0c742b */ /* 0x002fd00000000808 */
[----:B------:R-:W-:-:S08]  /*0cf0*/  DMUL R12, R12, 550 ;  /* 0x408130000c0c7828 */ /* 0x000fd00000000000 */
[----:B--2---:R-:W-:-:S10]  /*0d00*/  DFMA R12, -R12, R16, R18 ;  /* 0x000000100c0c722b */ /* 0x004fd40000000112 */
[----:B------:R-:W1:Y:S02]  /*0d10*/  F2F.F32.F64 R13, R12 ;  /* 0x0000000c000d7310 */ /* 0x000e640000301000 */
[----:B-1----:R1:W-:Y:S04]  /*0d20*/  STG.E desc[UR4][R2.64+0x8], R13 ;  /* 0x0000080d02007986 */ /* 0x0023e8000c101904 */
[----:B------:R-:W0:Y:S04]  /*0d30*/  LDG.E R0, desc[UR4][R6.64+0x8] ;  /* 0x0000080406007981 */ /* 0x000e28000c1e1900 */
[----:B------:R-:W2:Y:S01]  /*0d40*/  LDG.E R22, desc[UR4][R4.64+0x20] ;  /* 0x0000200404167981 */ /* 0x000ea2000c1e1900 */
[----:B------:R-:W-:Y:S08]  /*0d50*/  F2F.F64.F32 R16, R13 ;  /* 0x0000000d00107310 */ /* 0x000ff00000201800 */
[----:B0-----:R-:W0:Y:S02]  /*0d60*/  F2F.F64.F32 R14, R0 ;  /* 0x00000000000e7310 */ /* 0x001e240000201800 */
[----:B0-----:R-:W-:-:S06]  /*0d70*/  DFMA R14, R14, -R8, 1 ;  /* 0x3ff000000e0e742b */ /* 0x001fcc0000000808 */
[----:B--2---:R-:W0:Y:S02]  /*0d80*/  F2F.F64.F32 R8, R22 ;  /* 0x0000001600087310 */ /* 0x004e240000201800 */
[----:B------:R-:W-:-:S08]  /*0d90*/  DMUL R14, R14, 550 ;  /* 0x408130000e0e7828 */ /* 0x000fd00000000000 */
[----:B0-----:R-:W-:-:S10]  /*0da0*/  DFMA R8, R14, R8, R16 ;  /* 0x000000080e08722b */ /* 0x001fd40000000010 */
[----:B------:R-:W0:Y:S02]  /*0db0*/  F2F.F32.F64 R9, R8 ;  /* 0x0000000800097310 */ /* 0x000e240000301000 */
[----:B0-----:R0:W-:Y:S04]  /*0dc0*/  STG.E desc[UR4][R2.64+0x8], R9 ;  /* 0x0000080902007986 */ /* 0x0011e8000c101904 */
[----:B------:R-:W1:Y:S04]  /*0dd0*/  LDG.E R20, desc[UR4][R4.64+0x8] ;  /* 0x0000080404147981 */ /* 0x000e68000c1e1900 */
[----:B------:R-:W2:Y:S04]  /*0de0*/  LDG.E R14, desc[UR4][R6.64+0x4] ;  /* 0x00000404060e7981 */ /* 0x000ea8000c1e1900 */
[----:B------:R-:W3:Y:S01]  /*0df0*/  LDG.E R16, desc[UR4][R6.64] ;  /* 0x0000000406107981 */ /* 0x000ee2000c1e1900 */
[----:B------:R-:W-:Y:S08]  /*0e00*/  F2F.F64.F32 R18, R9 ;  /* 0x0000000900127310 */ /* 0x000ff00000201800 */
[----:B-1----:R-:W1:Y:S08]  /*0e10*/  F2F.F64.F32 R12, R20 ;  /* 0x00000014000c7310 */ /* 0x002e700000201800 */
[----:B--2---:R-:W2:Y:S01]  /*0e20*/  F2F.F64.F32 R14, R14 ;  /* 0x0000000e000e7310 */ /* 0x004ea20000201800 */
[----:B-1----:R-:W-:-:S07]  /*0e30*/  DMUL R12, R12, UR6 ;  /* 0x000000060c0c7c28 */ /* 0x002fce0008000000 */
[----:B---3--:R-:W1:Y:S01]  /*0e40*/  F2F.F64.F32 R16, R16 ;  /* 0x0000001000107310 */ /* 0x008e620000201800 */
[----:B--2---:R-:W-:-:S08]  /*0e50*/  DMUL R12, R12, R14 ;  /* 0x0000000e0c0c7228 */ /* 0x004fd00000000000 */
[----:B-1----:R-:W-:-:S06]  /*0e60*/  DFMA R12, R12, R16, R18 ;  /* 0x000000100c0c722b */ /* 0x002fcc0000000012 */
[----:B------:R-:W1:Y:S02]  /*0e70*/  F2F.F32.F64 R19, R12 ;  /* 0x0000000c00137310 */ /* 0x000e640000301000 */
[----:B-1----:R1:W-:Y:S04]  /*0e80*/  STG.E desc[UR4][R2.64+0x8], R19 ;  /* 0x0000081302007986 */ /* 0x0023e8000c101904 */
[----:B------:R-:W2:Y:S04]  /*0e90*/  LDG.E R0, desc[UR4][R10.64+0x8] ;  /* 0x000008040a007981 */ /* 0x000ea8000c1e1900 */
[----:B------:R-:W2:Y:S04]  /*0ea0*/  LDG.E R15, desc[UR4][R10.64+0x4] ;  /* 0x000004040a0f7981 */ /* 0x000ea8000c1e1900 */
[----:B------:R-:W3:Y:S04]  /*0eb0*/  LDG.E R18, desc[UR4][R4.64+0x14] ;  /* 0x0000140404127981 */ /* 0x000ee8000c1e1900 */
[----:B------:R-:W4:Y:S01]  /*0ec0*/  LDG.E R17, desc[UR4][R6.64+0x4] ;  /* 0x0000040406117981 */ /* 0x000f22000c1e1900 */
[----:B------:R-:W-:Y:S01]  /*0ed0*/  F2F.F64.F32 R12, R19 ;  /* 0x00000013000c7310 */ /* 0x000fe20000201800 */
[----:B--2---:R-:W-:-:S07]  /*0ee0*/  FADD R0, -R0, -R15 ;  /* 0x8000000f00007221 */ /* 0x004fce0000000100 */
[----:B0-----:R-:W0:Y:S08]  /*0ef0*/  F2F.F64.F32 R8, R0 ;  /* 0x0000000000087310 */ /* 0x001e300000201800 */
[----:B---3--:R-:W2:Y:S01]  /*0f00*/  F2F.F64.F32 R14, R18 ;  /* 0x00000012000e7310 */ /* 0x008ea20000201800 */
[----:B0-----:R-:W-:-:S07]  /*0f10*/  DMUL R8, R8, UR6 ;  /* 0x0000000608087c28 */ /* 0x001fce0008000000 */
[----:B----4-:R-:W0:Y:S01]  /*0f20*/  F2F.F64.F32 R16, R17 ;  /* 0x0000001100107310 */ /* 0x010e220000201800 */
[----:B--2---:R-:W-:-:S08]  /*0f30*/  DMUL R8, R8, R14 ;  /* 0x0000000e08087228 */ /* 0x004fd00000000000 */
[----:B0-----:R-:W-:-:S08]  /*0f40*/  DMUL R8, R8, R16 ;  /* 0x0000001008087228 */ /* 0x001fd00000000000 */
[----:B------:R-:W-:-:S06]  /*0f50*/  DFMA R12, R16, R8, R12 ;  /* 0x00000008100c722b */ /* 0x000fcc000000000c */
[----:B------:R-:W0:Y:S02]  /*0f60*/  F2F.F32.F64 R21, R12 ;  /* 0x0000000c00157310 */ /* 0x000e240000301000 */
[----:B0-----:R-:W-:Y:S04]  /*0f70*/  STG.E desc[UR4][R2.64+0x8], R21 ;  /* 0x0000081502007986 */ /* 0x001fe8000c101904 */
[----:B------:R-:W2:Y:S04]  /*0f80*/  LDG.E R14, desc[UR4][R4.64+0x20] ;  /* 0x00002004040e7981 */ /* 0x000ea8000c1e1900 */
[----:B------:R-:W2:Y:S04]  /*0f90*/  LDG.E R15, desc[UR4][R4.64+0x14] ;  /* 0x00001404040f7981 */ /* 0x000ea8000c1e1900 */
[----:B------:R-:W3:Y:S04]  /*0fa0*/  LDG.E R16, desc[UR4][R6.64+0x8] ;  /* 0x0000080406107981 */ /* 0x000ee8000c1e1900 */
[----:B------:R-:W4:Y:S01]  /*0fb0*/  LDG.E R18, desc[UR4][R6.64+0x4] ;  /* 0x0000040406127981 */ /* 0x000f22000c1e1900 */
[----:B------:R-:W-:Y:S01]  /*0fc0*/  F2F.F64.F32 R8, R21 ;  /* 0x0000001500087310 */ /* 0x000fe20000201800 */
[----:B--2---:R-:W-:-:S07]  /*0fd0*/  FADD R0, R14, -R15 ;  /* 0x8000000f0e007221 */ /* 0x004fce0000000000 */
[----:B------:R-:W0:Y:S08]  /*0fe0*/  F2F.F64.F32 R14, R0 ;  /* 0x00000000000e7310 */ /* 0x000e300000201800 */
[----:B---3--:R-:W2:Y:S01]  /*0ff0*/  F2F.F64.F32 R16, R16 ;  /* 0x0000001000107310 */ /* 0x008ea20000201800 */
[----:B0-----:R-:W-:-:S07]  /*1000*/  DMUL R14, R14, UR6 ;  /* 0x000000060e0e7c28 */ /* 0x001fce0008000000 */
[----:B----4-:R-:W0:Y:S01]  /*1010*/  F2F.F64.F32 R12, R18 ;  /* 0x00000012000c7310 */ /* 0x010e220000201800 */
[----:B--2---:R-:W-:-:S08]  /*1020*/  DMUL R14, R14, R16 ;  /* 0x000000100e0e7228 */ /* 0x004fd00000000000 */
[----:B0-----:R-:W-:-:S06]  /*1030*/  DFMA R8, R14, R12, R8 ;  /* 0x0000000c0e08722b */ /* 0x001fcc0000000008 */
[----:B-1----:R-:W0:Y:S02]  /*1040*/  F2F.F32.F64 R19, R8 ;  /* 0x0000000800137310 */ /* 0x002e240000301000 */
        /* <DEDUP_REMOVED lines=15> */
[----:B0-----:R-:W-:Y:S04]  /*1140*/  STG.E desc[UR4][R2.64+0x8], R9 ;  /* 0x0000080902007986 */ /* 0x001fe8000c101904 */
[----:B------:R-:W2:Y:S04]  /*1150*/  LDG.E R4, desc[UR4][R4.64+0x2c] ;  /* 0x00002c0404047981 */ /* 0x000ea8000c1e1900 */
[----:B------:R-:W3:Y:S04]  /*1160*/  LDG.E R12, desc[UR4][R6.64+0xc] ;  /* 0x00000c04060c7981 */ /* 0x000ee8000c1e1900 */
[----:B------:R-:W4:Y:S01]  /*1170*/  LDG.E R14, desc[UR4][R6.64+0x8] ;  /* 0x00000804060e7981 */ /* 0x000f22000c1e1900 */
[----:B------:R-:W-:Y:S08]  /*1180*/  F2F.F64.F32 R16, R9 ;  /* 0x0000000900107310 */ /* 0x000ff00000201800 */
[----:B--2---:R-:W0:Y:S08]  /*1190*/  F2F.F64.F32 R10, R4 ;  /* 0x00000004000a7310 */ /* 0x004e300000201800 */
[----:B---3--:R-:W1:Y:S01]  /*11a0*/  F2F.F64.F32 R12, R12 ;  /* 0x0000000c000c7310 */ /* 0x008e620000201800 */
[----:B0-----:R-:W-:-:S07]  /*11b0*/  DMUL R10, R10, UR6 ;  /* 0x000000060a0a7c28 */ /* 0x001fce0008000000 */
[----:B----4-:R-:W0:Y:S01]  /*11c0*/  F2F.F64.F32 R14, R14 ;  /* 0x0000000e000e7310 */ /* 0x010e220000201800 */
[----:B-1----:R-:W-:-:S08]  /*11d0*/  DMUL R10, R10, R12 ;  /* 0x0000000c0a0a7228 */ /* 0x002fd00000000000 */
[----:B0-----:R-:W-:-:S10]  /*11e0*/  DFMA R10, -R10, R14, R16 ;  /* 0x0000000e0a0a722b */ /* 0x001fd40000000110 */
[----:B------:R-:W0:Y:S02]  /*11f0*/  F2F.F32.F64 R11, R10 ;  /* 0x0000000a000b7310 */ /* 0x000e240000301000 */
[----:B0-----:R-:W-:Y:S01]  /*1200*/  STG.E desc[UR4][R2.64+0x8], R11 ;  /* 0x0000080b02007986 */ /* 0x001fe2000c101904 */
[----:B------:R-:W-:Y:S05]  /*1210*/  EXIT ;  /* 0x000000000000794d */ /* 0x000fea0003800000 */
.L_x_37:
        /* <DEDUP_REMOVED lines=14> */
.L_x_132:


//--------------------- .text._Z12calc_cosinesiPfS_S_ --------------------------
	.section	.text._Z12calc_cosinesiPfS_S_,"ax",@progbits
	.align	128
        .global         _Z12calc_cosinesiPfS_S_
        .type           _Z12calc_cosinesiPfS_S_,@function
        .size           _Z12calc_cosinesiPfS_S_,(.L_x_133 - _Z12calc_cosinesiPfS_S_)
        .other          _Z12calc_cosinesiPfS_S_,@"STO_CUDA_ENTRY STV_DEFAULT"
_Z12calc_cosinesiPfS_S_:
.text._Z12calc_cosinesiPfS_S_:
[----:B------:R-:W-:Y:S01]  /*0000*/  LDC R1, c[0x0][0x37c] ;  /* 0x0000df00ff017b82 */ /* 0x000fe20000000800 */
[----:B------:R-:W0:Y:S07]  /*0010*/  S2R R0, SR_TID.X ;  /* 0x0000000000007919 */ /* 0x000e2e0000002100 */
[----:B------:R-:W0:Y:S01]  /*0020*/  S2UR UR5, SR_CTAID.X ;  /* 0x00000000000579c3 */ /* 0x000e220000002500 */
[----:B------:R-:W1:Y:S07]  /*0030*/  LDCU UR4, c[0x0][0x380] ;  /* 0x00007000ff0477ac */ /* 0x000e6e0008000800 */
[----:B------:R-:W0:Y:S01]  /*0040*/  LDC R9, c[0x0][0x360] ;  /* 0x0000d800ff097b82 */ /* 0x000e220000000800 */
[----:B-1----:R-:W-:Y:S01]  /*0050*/  UIADD3 UR4, UPT, UPT, UR4, -0x2, URZ ;  /* 0xfffffffe04047890 */ /* 0x002fe2000fffe0ff */
[----:B0-----:R-:W-:-:S05]  /*0060*/  IMAD R9, R9, UR5, R0 ;  /* 0x0000000509097c24 */ /* 0x001fca000f8e0200 */
[----:B------:R-:W-:-:S13]  /*0070*/  ISETP.GE.AND P0, PT, R9, UR4, PT ;  /* 0x0000000409007c0c */ /* 0x000fda000bf06270 */
[----:B------:R-:W-:Y:S05]  /*0080*/  @P0 EXIT ;  /* 0x000000000000094d */ /* 0x000fea0003800000 */
[----:B------:R-:W0:Y:S01]  /*0090*/  LDC.64 R2, c[0x0][0x398] ;  /* 0x0000e600ff027b82 */ /* 0x000e220000000a00 */
[----:B------:R-:W1:Y:S01]  /*00a0*/  LDCU.64 UR4, c[0x0][0x358] ;  /* 0x00006b00ff0477ac */ /* 0x000e620008000a00 */
[----:B------:R-:W-:-:S06]  /*00b0*/  LEA R7, R9, R9, 0x1 ;  /* 0x0000000909077211 */ /* 0x000fcc00078e08ff */
[----:B------:R-:W2:Y:S01]  /*00c0*/  LDC.64 R4, c[0x0][0x388] ;  /* 0x0000e200ff047b82 */ /* 0x000ea20000000a00 */
[----:B0-----:R-:W-:-:S05]  /*00d0*/  IMAD.WIDE R2, R9, 0x4, R2 ;  /* 0x0000000409027825 */ /* 0x001fca00078e0202 */
[----:B-1----:R-:W-:Y:S01]  /*00e0*/  STG.E desc[UR4][R2.64+0xc], RZ ;  /* 0x00000cff02007986 */ /* 0x002fe2000c101904 */
[----:B--2---:R-:W-:-:S05]  /*00f0*/  IMAD.WIDE R4, R7, 0x4, R4 ;  /* 0x0000000407047825 */ /* 0x004fca00078e0204 */
[----:B------:R-:W2:Y:S04]  /*0100*/  LDG.E R0, desc[UR4][R4.64+0x24] ;  /* 0x0000240404007981 */ /* 0x000ea8000c1e1900 */
[----:B------:R-:W2:Y:S02]  /*0110*/  LDG.E R7, desc[UR4][R4.64+0x18] ;  /* 0x0000180404077981 */ /* 0x000ea4000c1e1900 */
[----:B--2---:R-:W-:-:S05]  /*0120*/  FFMA R11, R0, R7, RZ ;  /* 0x00000007000b7223 */ /* 0x004fca00000000ff */
[----:B------:R-:W-:Y:S04]  /*0130*/  STG.E desc[UR4][R2.64+0xc], R11 ;  /* 0x00000c0b02007986 */ /* 0x000fe8000c101904 */
[----:B------:R-:W2:Y:S04]  /*0140*/  LDG.E R0, desc[UR4][R4.64+0x28] ;  /* 0x0000280404007981 */ /* 0x000ea8000c1e1900 */
[----:B------:R-:W2:Y:S02]  /*0150*/  LDG.E R6, desc[UR4][R4.64+0x1c] ;  /* 0x00001c0404067981 */ /* 0x000ea4000c1e1900 */
[----:B--2---:R-:W-:-:S02]  /*0160*/  FFMA R13, R0, R6, R11 ;  /* 0x00000006000d7223 */ /* 0x004fc4000000000b */
[----:B------:R-:W0:Y:S03]  /*0170*/  LDC.64 R6, c[0x0][0x390] ;  /* 0x0000e400ff067b82 */ /* 0x000e260000000a00 */
[----:B------:R-:W-:Y:S04]  /*0180*/  STG.E desc[UR4][R2.64+0xc], R13 ;  /* 0x00000c0d02007986 */ /* 0x000fe8000c101904 */
[----:B------:R-:W2:Y:S04]  /*0190*/  LDG.E R0, desc[UR4][R4.64+0x2c] ;  /* 0x00002c0404007981 */ /* 0x000ea8000c1e1900 */
[----:B------:R-:W2:Y:S01]  /*01a0*/  LDG.E R8, desc[UR4][R4.64+0x20] ;  /* 0x0000200404087981 */ /* 0x000ea2000c1e1900 */
[----:B0-----:R-:W-:-:S04]  /*01b0*/  IMAD.WIDE R6, R9, 0x4, R6 ;  /* 0x0000000409067825 */ /* 0x001fc800078e0206 */
[----:B--2---:R-:W-:-:S05]  /*01c0*/  FFMA R15, R0, R8, R13 ;  /* 0x00000008000f7223 */ /* 0x004fca000000000d */
[----:B------:R-:W-:Y:S04]  /*01d0*/  STG.E desc[UR4][R2.64+0xc], R15 ;  /* 0x00000c0f02007986 */ /* 0x000fe8000c101904 */
[----:B------:R-:W2:Y:S04]  /*01e0*/  LDG.E R0, desc[UR4][R6.64+0xc] ;  /* 0x00000c0406007981 */ /* 0x000ea8000c1e1900 */
[----:B------:R-:W2:Y:S02]  /*01f0*/  LDG.E R9, desc[UR4][R6.64+0x8] ;  /* 0x0000080406097981 */ /* 0x000ea4000c1e1900 */
[----:B--2---:R-:W-:-:S04]  /*0200*/  FMUL R0, R0, R9 ;  /* 0x0000000900007220 */ /* 0x004fc80000400000 */
[----:B------:R-:W-:-:S05]  /*0210*/  FMUL R9, R15, R0 ;  /* 0x000000000f097220 */ /* 0x000fca0000400000 */
[----:B------:R-:W-:Y:S01]  /*0220*/  STG.E desc[UR4][R2.64+0xc], R9 ;  /* 0x00000c0902007986 */ /* 0x000fe2000c101904 */
[----:B------:R-:W-:Y:S05]  /*0230*/  EXIT ;  /* 0x000000000000794d */ /* 0x000fea0003800000 */
.L_x_38:
        /* <DEDUP_REMOVED lines=12> */
.L_x_133:


//--------------------- .text._Z10calc_bondsiPfS_S_ --------------------------
	.section	.text._Z10calc_bondsiPfS_S_,"ax",@progbits
	.align	128
        .global         _Z10calc_bondsiPfS_S_
        .type           _Z10calc_bondsiPfS_S_,@function
        .size           _Z10calc_bondsiPfS_S_,(.L_x_124 - _Z10calc_bondsiPfS_S_)
        .other          _Z10calc_bondsiPfS_S_,@"STO_CUDA_ENTRY STV_DEFAULT"
_Z10calc_bondsiPfS_S_:
.text._Z10calc_bondsiPfS_S_:
        /* <DEDUP_REMOVED lines=11> */
[----:B------:R-:W-:-:S06]  /*00b0*/  IMAD R9, R7, 0x3, RZ ;  /* 0x0000000307097824 */ /* 0x000fcc00078e02ff */
[----:B------:R-:W2:Y:S01]  /*00c0*/  LDC.64 R2, c[0x0][0x388] ;  /* 0x0000e200ff027b82 */ /* 0x000ea20000000a00 */
[----:B0-----:R-:W-:-:S07]  /*00d0*/  IMAD.WIDE R4, R7, 0x4, R4 ;  /* 0x0000000407047825 */ /* 0x001fce00078e0204 */
[----:B------:R-:W0:Y:S01]  /*00e0*/  LDC.64 R6, c[0x0][0x390] ;  /* 0x0000e400ff067b82 */ /* 0x000e220000000a00 */
[----:B-1----:R-:W-:Y:S01]  /*00f0*/  STG.E desc[UR4][R4.64+0x8], RZ ;  /* 0x000008ff04007986 */ /* 0x002fe2000c101904 */
[----:B--2---:R-:W-:-:S05]  /*0100*/  IMAD.WIDE R2, R9, 0x4, R2 ;  /* 0x0000000409027825 */ /* 0x004fca00078e0202 */
[----:B------:R-:W2:Y:S04]  /*0110*/  LDG.E R0, desc[UR4][R2.64+0xc] ;  /* 0x00000c0402007981 */ /* 0x000ea8000c1e1900 */
[----:B------:R-:W2:Y:S01]  /*0120*/  LDG.E R11, desc[UR4][R2.64] ;  /* 0x00000004020b7981 */ /* 0x000ea2000c1e1900 */
[----:B0-----:R-:W-:-:S04]  /*0130*/  IMAD.WIDE R6, R9, 0x4, R6 ;  /* 0x0000000409067825 */ /* 0x001fc800078e0206 */
[----:B--2---:R-:W-:-:S05]  /*0140*/  FADD R11, R0, -R11 ;  /* 0x8000000b000b7221 */ /* 0x004fca0000000000 */
[----:B------:R0:W-:Y:S04]  /*0150*/  STG.E desc[UR4][R6.64+0x18], R11 ;  /* 0x0000180b06007986 */ /* 0x0001e8000c101904 */
[----:B------:R-:W2:Y:S02]  /*0160*/  LDG.E R0, desc[UR4][R4.64+0x8] ;  /* 0x0000080404007981 */ /* 0x000ea4000c1e1900 */
[----:B--2---:R-:W-:-:S05]  /*0170*/  FFMA R9, R11, R11, R0 ;  /* 0x0000000b0b097223 */ /* 0x004fca0000000000 */
[----:B------:R1:W-:Y:S04]  /*0180*/  STG.E desc[UR4][R4.64+0x8], R9 ;  /* 0x0000080904007986 */ /* 0x0003e8000c101904 */
[----:B------:R-:W2:Y:S04]  /*0190*/  LDG.E R0, desc[UR4][R2.64+0x10] ;  /* 0x0000100402007981 */ /* 0x000ea8000c1e1900 */
[----:B------:R-:W2:Y:S02]  /*01a0*/  LDG.E R13, desc[UR4][R2.64+0x4] ;  /* 0x00000404020d7981 */ /* 0x000ea4000c1e1900 */
[----:B--2---:R-:W-:-:S05]  /*01b0*/  FADD R13, R0, -R13 ;  /* 0x8000000d000d7221 */ /* 0x004fca0000000000 */
[----:B------:R2:W-:Y:S04]  /*01c0*/  STG.E desc[UR4][R6.64+0x1c], R13 ;  /* 0x00001c0d06007986 */ /* 0x0005e8000c101904 */
[----:B------:R-:W3:Y:S02]  /*01d0*/  LDG.E R0, desc[UR4][R4.64+0x8] ;  /* 0x0000080404007981 */ /* 0x000ee4000c1e1900 */
[----:B---3--:R-:W-:-:S05]  /*01e0*/  FFMA R15, R13, R13, R0 ;  /* 0x0000000d0d0f7223 */ /* 0x008fca0000000000 */
[----:B------:R2:W-:Y:S04]  /*01f0*/  STG.E desc[UR4][R4.64+0x8], R15 ;  /* 0x0000080f04007986 */ /* 0x0005e8000c101904 */
[----:B------:R-:W3:Y:S04]  /*0200*/  LDG.E R0, desc[UR4][R2.64+0x14] ;  /* 0x0000140402007981 */ /* 0x000ee8000c1e1900 */
[----:B0-----:R-:W3:Y:S02]  /*0210*/  LDG.E R11, desc[UR4][R2.64+0x8] ;  /* 0x00000804020b7981 */ /* 0x001ee4000c1e1900 */
[----:B---3--:R-:W-:-:S05]  /*0220*/  FADD R11, R0, -R11 ;  /* 0x8000000b000b7221 */ /* 0x008fca0000000000 */
[----:B------:R2:W-:Y:S04]  /*0230*/  STG.E desc[UR4][R6.64+0x20], R11 ;  /* 0x0000200b06007986 */ /* 0x0005e8000c101904 */
[----:B------:R-:W3:Y:S01]  /*0240*/  LDG.E R0, desc[UR4][R4.64+0x8] ;  /* 0x0000080404007981 */ /* 0x000ee2000c1e1900 */
[----:B------:R-:W-:Y:S01]  /*0250*/  BSSY.RECONVERGENT B0, `(.L_x_39) ;  /* 0x000000e000007945 */ /* 0x000fe20003800200 */
[----:B---3--:R-:W-:-:S04]  /*0260*/  FFMA R0, R11, R11, R0 ;  /* 0x0000000b0b007223 */ /* 0x008fc80000000000 */
[----:B-1----:R2:W0:Y:S01]  /*0270*/  MUFU.RSQ R9, R0 ;  /* 0x0000000000097308 */ /* 0x0024220000001400 */
[----:B------:R-:W-:-:S04]  /*0280*/  IADD3 R8, PT, PT, R0, -0xd000000, RZ ;  /* 0xf300000000087810 */ /* 0x000fc80007ffe0ff */
[----:B------:R-:W-:-:S13]  /*0290*/  ISETP.GT.U32.AND P0, PT, R8, 0x727fffff, PT ;  /* 0x727fffff0800780c */ /* 0x000fda0003f04070 */
[----:B0-2---:R-:W-:Y:S05]  /*02a0*/  @!P0 BRA `(.L_x_40) ;  /* 0x0000000000108947 */ /* 0x005fea0003800000 */
[----:B------:R-:W-:-:S07]  /*02b0*/  MOV R9, 0x2d0 ;  /* 0x000002d000097802 */ /* 0x000fce0000000f00 */
[----:B------:R-:W-:Y:S05]  /*02c0*/  CALL.REL.NOINC `($__internal_3_$__cuda_sm20_sqrt_rn_f32_slowpath) ;  /* 0x0000000400287944 */ /* 0x000fea0003c00000 */
[----:B------:R-:W-:Y:S01]  /*02d0*/  IMAD.MOV.U32 R2, RZ, RZ, R0 ;  /* 0x000000ffff027224 */ /* 0x000fe200078e0000 */
[----:B------:R-:W-:Y:S06]  /*02e0*/  BRA `(.L_x_41) ;  /* 0x0000000000107947 */ /* 0x000fec0003800000 */
.L_x_40:
[----:B------:R-:W-:Y:S01]  /*02f0*/  FMUL.FTZ R3, R0, R9 ;  /* 0x0000000900037220 */ /* 0x000fe20000410000 */
[----:B------:R-:W-:-:S03]  /*0300*/  FMUL.FTZ R2, R9, 0.5 ;  /* 0x3f00000009027820 */ /* 0x000fc60000410000 */
[----:B------:R-:W-:-:S04]  /*0310*/  FFMA R0, -R3, R3, R0 ;  /* 0x0000000303007223 */ /* 0x000fc80000000100 */
[----:B------:R-:W-:-:S07]  /*0320*/  FFMA R2, R0, R2, R3 ;  /* 0x0000000200027223 */ /* 0x000fce0000000003 */
.L_x_41:
[----:B------:R-:W-:Y:S05]  /*0330*/  BSYNC.RECONVERGENT B0 ;  /* 0x0000000000007941 */ /* 0x000fea0003800200 */
.L_x_39:
[----:B------:R-:W-:Y:S01]  /*0340*/  IADD3 R0, PT, PT, R2, 0x1800000, RZ ;  /* 0x0180000002007810 */ /* 0x000fe20007ffe0ff */
[----:B------:R-:W-:Y:S03]  /*0350*/  BSSY.RECONVERGENT B0, `(.L_x_42) ;  /* 0x000000b000007945 */ /* 0x000fe60003800200 */
[----:B------:R-:W-:-:S04]  /*0360*/  LOP3.LUT R0, R0, 0x7f800000, RZ, 0xc0, !PT ;  /* 0x7f80000000007812 */ /* 0x000fc800078ec0ff */
[----:B------:R-:W-:-:S13]  /*0370*/  ISETP.GT.U32.AND P0, PT, R0, 0x1ffffff, PT ;  /* 0x01ffffff0000780c */ /* 0x000fda0003f04070 */
[----:B------:R-:W-:Y:S05]  /*0380*/  @P0 BRA `(.L_x_43) ;  /* 0x00000000000c0947 */ /* 0x000fea0003800000 */
[----:B------:R-:W-:-:S07]  /*0390*/  MOV R6, 0x3b0 ;  /* 0x000003b000067802 */ /* 0x000fce0000000f00 */
[----:B------:R-:W-:Y:S05]  /*03a0*/  CALL.REL.NOINC `($__internal_2_$__cuda_sm20_rcp_rn_f32_slowpath) ;  /* 0x0000000000207944 */ /* 0x000fea0003c00000 */
[----:B------:R-:W-:Y:S05]  /*03b0*/  BRA `(.L_x_44) ;  /* 0x0000000000107947 */ /* 0x000fea0003800000 */
.L_x_43:
[----:B------:R-:W0:Y:S02]  /*03c0*/  MUFU.RCP R3, R2 ;  /* 0x0000000200037308 */ /* 0x000e240000001000 */
[----:B0-----:R-:W-:-:S04]  /*03d0*/  FFMA R0, R3, R2, -1 ;  /* 0xbf80000003007423 */ /* 0x001fc80000000002 */
[----:B------:R-:W-:-:S04]  /*03e0*/  FADD.FTZ R0, -R0, -RZ ;  /* 0x800000ff00007221 */ /* 0x000fc80000010100 */
[----:B------:R-:W-:-:S07]  /*03f0*/  FFMA R3, R3, R0, R3 ;  /* 0x0000000003037223 */ /* 0x000fce0000000003 */
.L_x_44:
[----:B------:R-:W-:Y:S05]  /*0400*/  BSYNC.RECONVERGENT B0 ;  /* 0x0000000000007941 */ /* 0x000fea0003800200 */
.L_x_42:
[----:B------:R-:W-:Y:S01]  /*0410*/  STG.E desc[UR4][R4.64+0x8], R3 ;  /* 0x0000080304007986 */ /* 0x000fe2000c101904 */
[----:B------:R-:W-:Y:S05]  /*0420*/  EXIT ;  /* 0x000000000000794d */ /* 0x000fea0003800000 */
        .weak           $__internal_2_$__cuda_sm20_rcp_rn_f32_slowpath
        .type           $__internal_2_$__cuda_sm20_rcp_rn_f32_slowpath,@function
        .size           $__internal_2_$__cuda_sm20_rcp_rn_f32_slowpath,($__internal_3_$__cuda_sm20_sqrt_rn_f32_slowpath - $__internal_2_$__cuda_sm20_rcp_rn_f32_slowpath)
$__internal_2_$__cuda_sm20_rcp_rn_f32_slowpath:
[----:B------:R-:W-:Y:S01]  /*0430*/  IMAD.SHL.U32 R0, R2, 0x2, RZ ;  /* 0x0000000202007824 */ /* 0x000fe200078e00ff */
[----:B------:R-:W-:Y:S04]  /*0440*/  BSSY.RECONVERGENT B1, `(.L_x_45) ;  /* 0x0000030000017945 */ /* 0x000fe80003800200 */
[----:B------:R-:W-:-:S04]  /*0450*/  SHF.R.U32.HI R9, RZ, 0x18, R0 ;  /* 0x00000018ff097819 */ /* 0x000fc80000011600 */
[----:B------:R-:W-:-:S13]  /*0460*/  ISETP.NE.U32.AND P0, PT, R9, RZ, PT ;  /* 0x000000ff0900720c */ /* 0x000fda0003f05070 */
[----:B------:R-:W-:Y:S05]  /*0470*/  @P0 BRA `(.L_x_46) ;  /* 0x0000000000280947 */ /* 0x000fea0003800000 */
[----:B------:R-:W-:-:S04]  /*0480*/  SHF.L.U32 R0, R2, 0x1, RZ ;  /* 0x0000000102007819 */ /* 0x000fc800000006ff */
[----:B------:R-:W-:-:S13]  /*0490*/  ISETP.NE.AND P0, PT, R0, RZ, PT ;  /* 0x000000ff0000720c */ /* 0x000fda0003f05270 */
[----:B------:R-:W-:Y:S01]  /*04a0*/  @P0 FFMA R7, R2, 1.84467440737095516160e+19, RZ ;  /* 0x5f80000002070823 */ /* 0x000fe200000000ff */
[----:B------:R-:W-:Y:S08]  /*04b0*/  @!P0 MUFU.RCP R3, R2 ;  /* 0x0000000200038308 */ /* 0x000ff00000001000 */
[----:B------:R-:W0:Y:S02]  /*04c0*/  @P0 MUFU.RCP R0, R7 ;  /* 0x0000000700000308 */ /* 0x000e240000001000 */
[----:B0-----:R-:W-:-:S04]  /*04d0*/  @P0 FFMA R8, R7, R0, -1 ;  /* 0xbf80000007080423 */ /* 0x001fc80000000000 */
[----:B------:R-:W-:-:S04]  /*04e0*/  @P0 FADD.FTZ R9, -R8, -RZ ;  /* 0x800000ff08090221 */ /* 0x000fc80000010100 */
[----:B------:R-:W-:-:S04]  /*04f0*/  @P0 FFMA R0, R0, R9, R0 ;  /* 0x0000000900000223 */ /* 0x000fc80000000000 */
[----:B------:R-:W-:Y:S01]  /*0500*/  @P0 FFMA R3, R0, 1.84467440737095516160e+19, RZ ;  /* 0x5f80000000030823 */ /* 0x000fe200000000ff */
[----:B------:R-:W-:Y:S06]  /*0510*/  BRA `(.L_x_47) ;  /* 0x0000000000887947 */ /* 0x000fec0003800000 */
.L_x_46:
[----:B------:R-:W-:-:S05]  /*0520*/  VIADD R11, R9, 0xffffff03 ;  /* 0xffffff03090b7836 */ /* 0x000fca0000000000 */
[----:B------:R-:W-:-:S13]  /*0530*/  ISETP.GT.U32.AND P0, PT, R11, 0x1, PT ;  /* 0x000000010b00780c */ /* 0x000fda0003f04070 */
[----:B------:R-:W-:Y:S05]  /*0540*/  @P0 BRA `(.L_x_48) ;  /* 0x0000000000780947 */ /* 0x000fea0003800000 */
[----:B------:R-:W-:Y:S01]  /*0550*/  LOP3.LUT R0, R2, 0x7fffff, RZ, 0xc0, !PT ;  /* 0x007fffff02007812 */ /* 0x000fe200078ec0ff */
[----:B------:R-:W-:-:S03]  /*0560*/  HFMA2 R10, -RZ, RZ, 0, 1.78813934326171875e-07 ;  /* 0x00000003ff0a7431 */ /* 0x000fc600000001ff */
[----:B------:R-:W-:-:S04]  /*0570*/  LOP3.LUT R0, R0, 0x3f800000, RZ, 0xfc, !PT ;  /* 0x3f80000000007812 */ /* 0x000fc800078efcff */
[----:B------:R-:W0:Y:S01]  /*0580*/  MUFU.RCP R3, R0 ;  /* 0x0000000000037308 */ /* 0x000e220000001000 */
[----:B------:R-:W-:Y:S01]  /*0590*/  SHF.L.U32 R10, R10, R11, RZ ;  /* 0x0000000b0a0a7219 */ /* 0x000fe200000006ff */
[----:B0-----:R-:W-:-:S04]  /*05a0*/  FFMA R7, R0, R3, -1 ;  /* 0xbf80000000077423 */ /* 0x001fc80000000003 */
[----:B------:R-:W-:-:S04]  /*05b0*/  FADD.FTZ R8, -R7, -RZ ;  /* 0x800000ff07087221 */ /* 0x000fc80000010100 */
[CCC-:B------:R-:W-:Y:S01]  /*05c0*/  FFMA.RM R7, R3.reuse, R8.reuse, R3.reuse ;  /* 0x0000000803077223 */ /* 0x1c0fe20000004003 */
[----:B------:R-:W-:-:S04]  /*05d0*/  FFMA.RP R8, R3, R8, R3 ;  /* 0x0000000803087223 */ /* 0x000fc80000008003 */
[C---:B------:R-:W-:Y:S02]  /*05e0*/  LOP3.LUT R3, R7.reuse, 0x7fffff, RZ, 0xc0, !PT ;  /* 0x007fffff07037812 */ /* 0x040fe400078ec0ff */
[----:B------:R-:W-:Y:S02]  /*05f0*/  FSETP.NEU.FTZ.AND P0, PT, R7, R8, PT ;  /* 0x000000080700720b */ /* 0x000fe40003f1d000 */
[----:B------:R-:W-:Y:S02]  /*0600*/  LOP3.LUT R3, R3, 0x800000, RZ, 0xfc, !PT ;  /* 0x0080000003037812 */ /* 0x000fe400078efcff */
[----:B------:R-:W-:Y:S02]  /*0610*/  SEL R7, RZ, 0xffffffff, !P0 ;  /* 0xffffffffff077807 */ /* 0x000fe40004000000 */
[----:B------:R-:W-:-:S03]  /*0620*/  LOP3.LUT R10, R10, R3, RZ, 0xc0, !PT ;  /* 0x000000030a0a7212 */ /* 0x000fc600078ec0ff */
[----:B------:R-:W-:Y:S01]  /*0630*/  IMAD.MOV R0, RZ, RZ, -R7 ;  /* 0x000000ffff007224 */ /* 0x000fe200078e0a07 */
[----:B------:R-:W-:-:S04]  /*0640*/  SHF.R.U32.HI R10, RZ, R11, R10 ;  /* 0x0000000bff0a7219 */ /* 0x000fc8000001160a */
[----:B------:R-:W-:Y:S02]  /*0650*/  LOP3.LUT P1, RZ, R0, R11, R3, 0xf8, !PT ;  /* 0x0000000b00ff7212 */ /* 0x000fe4000782f803 */
[C---:B------:R-:W-:Y:S02]  /*0660*/  LOP3.LUT P0, RZ, R10.reuse, 0x1, RZ, 0xc0, !PT ;  /* 0x000000010aff7812 */ /* 0x040fe4000780c0ff */
[----:B------:R-:W-:-:S04]  /*0670*/  LOP3.LUT P2, RZ, R10, 0x2, RZ, 0xc0, !PT ;  /* 0x000000020aff7812 */ /* 0x000fc8000784c0ff */
[----:B------:R-:W-:Y:S02]  /*0680*/  PLOP3.LUT P0, PT, P0, P1, P2, 0xe0, 0x0 ;  /* 0x000000000000781c */ /* 0x000fe40000703c20 */
[----:B------:R-:W-:Y:S02]  /*0690*/  LOP3.LUT P1, RZ, R2, 0x7fffff, RZ, 0xc0, !PT ;  /* 0x007fffff02ff7812 */ /* 0x000fe4000782c0ff */
[----:B------:R-:W-:-:S04]  /*06a0*/  SEL R0, RZ, 0x1, !P0 ;  /* 0x00000001ff007807 */ /* 0x000fc80004000000 */
[----:B------:R-:W-:-:S04]  /*06b0*/  IADD3 R0, PT, PT, -R0, RZ, RZ ;  /* 0x000000ff00007210 */ /* 0x000fc80007ffe1ff */
[----:B------:R-:W-:Y:S01]  /*06c0*/  ISETP.GE.AND P0, PT, R0, RZ, PT ;  /* 0x000000ff0000720c */ /* 0x000fe20003f06270 */
[----:B------:R-:W-:-:S05]  /*06d0*/  VIADD R0, R9, 0xffffff04 ;  /* 0xffffff0409007836 */ /* 0x000fca0000000000 */
[----:B------:R-:W-:-:S07]  /*06e0*/  SHF.R.U32.HI R3, RZ, R0, R3 ;  /* 0x00000000ff037219 */ /* 0x000fce0000011603 */
[----:B------:R-:W-:-:S05]  /*06f0*/  @!P0 IADD3 R3, PT, PT, R3, 0x1, RZ ;  /* 0x0000000103038810 */ /* 0x000fca0007ffe0ff */
[----:B------:R-:W-:-:S05]  /*0700*/  @!P1 IMAD.SHL.U32 R3, R3, 0x2, RZ ;  /* 0x0000000203039824 */ /* 0x000fca00078e00ff */
[----:B------:R-:W-:Y:S01]  /*0710*/  LOP3.LUT R3, R3, 0x80000000, R2, 0xf8, !PT ;  /* 0x8000000003037812 */ /* 0x000fe200078ef802 */
[----:B------:R-:W-:Y:S06]  /*0720*/  BRA `(.L_x_47) ;  /* 0x0000000000047947 */ /* 0x000fec0003800000 */
.L_x_48:
[----:B------:R0:W1:Y:S02]  /*0730*/  MUFU.RCP R3, R2 ;  /* 0x0000000200037308 */ /* 0x0000640000001000 */
.L_x_47:
[----:B------:R-:W-:Y:S05]  /*0740*/  BSYNC.RECONVERGENT B1 ;  /* 0x0000000000017941 */ /* 0x000fea0003800200 */
.L_x_45:
[----:B------:R-:W-:-:S04]  /*0750*/  MOV R7, 0x0 ;  /* 0x0000000000077802 */ /* 0x000fc80000000f00 */
[----:B01----:R-:W-:Y:S05]  /*0760*/  RET.REL.NODEC R6 `(_Z10calc_bondsiPfS_S_) ;  /* 0xfffffff806247950 */ /* 0x003fea0003c3ffff */
        .weak           $__internal_3_$__cuda_sm20_sqrt_rn_f32_slowpath
        .type           $__internal_3_$__cuda_sm20_sqrt_rn_f32_slowpath,@function
        .size           $__internal_3_$__cuda_sm20_sqrt_rn_f32_slowpath,(.L_x_124 - $__internal_3_$__cuda_sm20_sqrt_rn_f32_slowpath)
$__internal_3_$__cuda_sm20_sqrt_rn_f32_slowpath:
[----:B------:R-:W-:-:S13]  /*0770*/  LOP3.LUT P0, RZ, R0, 0x7fffffff, RZ, 0xc0, !PT ;  /* 0x7fffffff00ff7812 */ /* 0x000fda000780c0ff */
[----:B------:R-:W-:Y:S01]  /*0780*/  @!P0 IMAD.MOV.U32 R2, RZ, RZ, R0 ;  /* 0x000000ffff028224 */ /* 0x000fe200078e0000 */
[----:B------:R-:W-:Y:S06]  /*0790*/  @!P0 BRA `(.L_x_49) ;  /* 0x0000000000408947 */ /* 0x000fec0003800000 */
[----:B------:R-:W-:-:S13]  /*07a0*/  FSETP.GEU.FTZ.AND P0, PT, R0, RZ, PT ;  /* 0x000000ff0000720b */ /* 0x000fda0003f1e000 */
[----:B------:R-:W-:Y:S01]  /*07b0*/  @!P0 MOV R2, 0x7fffffff ;  /* 0x7fffffff00028802 */ /* 0x000fe20000000f00 */
        /* <DEDUP_REMOVED lines=14> */
.L_x_49:
[----:B------:R-:W-:Y:S02]  /*08a0*/  HFMA2 R3, -RZ, RZ, 0, 0 ;  /* 0x00000000ff037431 */ /* 0x000fe400000001ff */
[----:B------:R-:W-:Y:S01]  /*08b0*/  IMAD.MOV.U32 R0, RZ, RZ, R2 ;  /* 0x000000ffff007224 */ /* 0x000fe200078e0002 */
[----:B------:R-:W-:-:S04]  /*08c0*/  MOV R2, R9 ;  /* 0x0000000900027202 */ /* 0x000fc80000000f00 */
[----:B------:R-:W-:Y:S05]  /*08d0*/  RET.REL.NODEC R2 `(_Z10calc_bondsiPfS_S_) ;  /* 0xfffffff402c87950 */ /* 0x000fea0003c3ffff */
.L_x_50:
        /* <DEDUP_REMOVED lines=10> */
.L_x_124:


//--------------------- .text._Z11calc_pore_fifPfS_ --------------------------
	.section	.text._Z11calc_pore_fifPfS_,"ax",@progbits
	.align	128
        .global         _Z11calc_pore_fifPfS_
        .type           _Z11calc_pore_fifPfS_,@function
        .size           _Z11calc_pore_fifPfS_,(.L_x_127 - _Z11calc_pore_fifPfS_)
        .other          _Z11calc_pore_fifPfS_,@"STO_CUDA_ENTRY STV_DEFAULT"
_Z11calc_pore_fifPfS_:
.text._Z11calc_pore_fifPfS_:
        /* <DEDUP_REMOVED lines=10> */
[----:B------:R-:W-:-:S04]  /*00a0*/  IMAD R14, R14, 0x3, RZ ;  /* 0x000000030e0e7824 */ /* 0x000fc800078e02ff */
[----:B0-----:R-:W-:-:S05]  /*00b0*/  IMAD.WIDE R8, R14, 0x4, R8 ;  /* 0x000000040e087825 */ /* 0x001fca00078e0208 */
[----:B-1----:R-:W2:Y:S01]  /*00c0*/  LDG.E R3, desc[UR4][R8.64] ;  /* 0x0000000408037981 */ /* 0x002ea2000c1e1900 */
[----:B------:R-:W-:Y:S01]  /*00d0*/  IMAD.MOV.U32 R4, RZ, RZ, RZ ;  /* 0x000000ffff047224 */ /* 0x000fe200078e00ff */
[----:B------:R-:W-:Y:S01]  /*00e0*/  UMOV UR6, 0x70a3d70a ;  /* 0x70a3d70a00067882 */ /* 0x000fe20000000000 */
[----:B------:R-:W-:Y:S01]  /*00f0*/  UMOV UR7, 0x3fe30a3d ;  /* 0x3fe30a3d00077882 */ /* 0x000fe20000000000 */
[C---:B--2---:R-:W-:Y:S02]  /*0100*/  FSETP.GT.AND P0, PT, R3.reuse, RZ, PT ;  /* 0x000000ff0300720b */ /* 0x044fe40003f04000 */
[----:B------:R-:W-:Y:S02]  /*0110*/  FSETP.GEU.AND P1, PT, R3, RZ, PT ;  /* 0x000000ff0300720b */ /* 0x000fe40003f2e000 */
[----:B------:R-:W-:-:S09]  /*0120*/  SEL R0, RZ, 0x1, !P0 ;  /* 0x00000001ff007807 */ /* 0x000fd20004000000 */
[----:B------:R-:W-:Y:S02]  /*0130*/  @!P0 IMAD.MOV R4, RZ, RZ, -0x1 ;  /* 0xffffffffff048424 */ /* 0x000fe400078e02ff */
[----:B------:R-:W-:-:S05]  /*0140*/  @P1 IMAD.MOV R4, RZ, RZ, R0 ;  /* 0x000000ffff041224 */ /* 0x000fca00078e0200 */
[----:B------:R-:W-:-:S05]  /*0150*/  I2FP.F32.S32 R4, R4 ;  /* 0x0000000400047245 */ /* 0x000fca0000201400 */
[----:B------:R-:W-:-:S04]  /*0160*/  FMUL R0, R3, R4 ;  /* 0x0000000403007220 */ /* 0x000fc80000400000 */
[----:B------:R-:W0:Y:S02]  /*0170*/  F2F.F64.F32 R2, R0 ;  /* 0x0000000000027310 */ /* 0x000e240000201800 */
[----:B0-----:R-:W-:Y:S01]  /*0180*/  DADD R2, R2, -UR6 ;  /* 0x8000000602027e29 */ /* 0x001fe20008000000 */
[----:B------:R-:W-:Y:S01]  /*0190*/  UMOV UR6, 0xb6d00b46 ;  /* 0xb6d00b4600067882 */ /* 0x000fe20000000000 */
[----:B------:R-:W-:-:S04]  /*01a0*/  UMOV UR7, 0x3ff1f59a ;  /* 0x3ff1f59a00077882 */ /* 0x000fc80000000000 */
[----:B------:R-:W0:Y:S08]  /*01b0*/  F2F.F32.F64 R7, R2 ;  /* 0x0000000200077310 */ /* 0x000e300000301000 */
[----:B0-----:R-:W0:Y:S02]  /*01c0*/  F2F.F64.F32 R10, R7 ;  /* 0x00000007000a7310 */ /* 0x001e240000201800 */
[----:B0-----:R-:W-:-:S14]  /*01d0*/  DSETP.GEU.AND P0, PT, R10, UR6, PT ;  /* 0x000000060a007e2a */ /* 0x001fdc000bf0e000 */
[----:B------:R-:W-:Y:S05]  /*01e0*/  @P0 EXIT ;  /* 0x000000000000094d */ /* 0x000fea0003800000 */
[----:B------:R-:W2:Y:S04]  /*01f0*/  LDG.E R0, desc[UR4][R8.64+0x8] ;  /* 0x0000080408007981 */ /* 0x000ea8000c1e1900 */
[----:B------:R-:W3:Y:S01]  /*0200*/  LDG.E R2, desc[UR4][R8.64+0x4] ;  /* 0x0000040408027981 */ /* 0x000ee2000c1e1900 */
[----:B------:R-:W-:Y:S01]  /*0210*/  BSSY.RECONVERGENT B0, `(.L_x_51) ;  /* 0x000000f000007945 */ /* 0x000fe20003800200 */
[----:B--2---:R-:W-:-:S04]  /*0220*/  FMUL R3, R0, R0 ;  /* 0x0000000000037220 */ /* 0x004fc80000400000 */
[----:B---3--:R-:W-:-:S04]  /*0230*/  FFMA R3, R2, R2, R3 ;  /* 0x0000000202037223 */ /* 0x008fc80000000003 */
[----:B------:R-:W-:Y:S01]  /*0240*/  VIADD R5, R3, 0xf3000000 ;  /* 0xf300000003057836 */ /* 0x000fe20000000000 */
[----:B------:R0:W1:Y:S04]  /*0250*/  MUFU.RSQ R6, R3 ;  /* 0x0000000300067308 */ /* 0x0000680000001400 */
[----:B------:R-:W-:-:S13]  /*0260*/  ISETP.GT.U32.AND P0, PT, R5, 0x727fffff, PT ;  /* 0x727fffff0500780c */ /* 0x000fda0003f04070 */
[----:B01----:R-:W-:Y:S05]  /*0270*/  @!P0 BRA `(.L_x_52) ;  /* 0x0000000000108947 */ /* 0x003fea0003800000 */
[----:B------:R-:W-:-:S07]  /*0280*/  MOV R11, 0x2a0 ;  /* 0x000002a0000b7802 */ /* 0x000fce0000000f00 */
[----:B------:R-:W-:Y:S05]  /*0290*/  CALL.REL.NOINC `($__internal_5_$__cuda_sm20_sqrt_rn_f32_slowpath) ;  /* 0x0000001000047944 */ /* 0x000fea0003c00000 */
[----:B------:R-:W-:Y:S01]  /*02a0*/  MOV R3, R5 ;  /* 0x0000000500037202 */ /* 0x000fe20000000f00 */
[----:B------:R-:W-:Y:S06]  /*02b0*/  BRA `(.L_x_53) ;  /* 0x0000000000107947 */ /* 0x000fec0003800000 */
.L_x_52:
[----:B------:R-:W-:Y:S01]  /*02c0*/  FMUL.FTZ R8, R3, R6 ;  /* 0x0000000603087220 */ /* 0x000fe20000410000 */
[----:B------:R-:W-:-:S03]  /*02d0*/  FMUL.FTZ R6, R6, 0.5 ;  /* 0x3f00000006067820 */ /* 0x000fc60000410000 */
[----:B------:R-:W-:-:S04]  /*02e0*/  FFMA R3, -R8, R8, R3 ;  /* 0x0000000808037223 */ /* 0x000fc80000000103 */
[----:B------:R-:W-:-:S07]  /*02f0*/  FFMA R3, R3, R6, R8 ;  /* 0x0000000603037223 */ /* 0x000fce0000000008 */
.L_x_53:
[----:B------:R-:W-:Y:S05]  /*0300*/  BSYNC.RECONVERGENT B0 ;  /* 0x0000000000007941 */ /* 0x000fea0003800200 */
.L_x_51:
[----:B------:R-:W0:Y:S01]  /*0310*/  F2F.F64.F32 R8, R3 ;  /* 0x0000000300087310 */ /* 0x000e220000201800 */
[----:B------:R-:W-:Y:S01]  /*0320*/  UMOV UR6, 0x66666666 ;  /* 0x6666666600067882 */ /* 0x000fe20000000000 */
[----:B------:R-:W-:Y:S01]  /*0330*/  UMOV UR7, 0x3ff26666 ;  /* 0x3ff2666600077882 */ /* 0x000fe20000000000 */
[----:B------:R-:W-:Y:S01]  /*0340*/  BSSY.RECONVERGENT B0, `(.L_x_54) ;  /* 0x000002a000007945 */ /* 0x000fe20003800200 */
[----:B------:R-:W-:Y:S02]  /*0350*/  IMAD.MOV.U32 R5, RZ, RZ, RZ ;  /* 0x000000ffff057224 */ /* 0x000fe400078e00ff */
[----:B------:R-:W-:Y:S01]  /*0360*/  IMAD.MOV.U32 R6, RZ, RZ, RZ ;  /* 0x000000ffff067224 */ /* 0x000fe200078e00ff */
[----:B0-----:R-:W-:-:S14]  /*0370*/  DSETP.GEU.AND P0, PT, R8, UR6, PT ;  /* 0x0000000608007e2a */ /* 0x001fdc000bf0e000 */
[----:B------:R-:W-:Y:S05]  /*0380*/  @P0 BRA `(.L_x_55) ;  /* 0x0000000000940947 */ /* 0x000fea0003800000 */
[----:B------:R-:W0:Y:S01]  /*0390*/  MUFU.RCP R6, R3 ;  /* 0x0000000300067308 */ /* 0x000e220000001000 */
[----:B------:R-:W-:Y:S07]  /*03a0*/  BSSY.RECONVERGENT B1, `(.L_x_56) ;  /* 0x000000c000017945 */ /* 0x000fee0003800200 */
[----:B------:R-:W1:Y:S01]  /*03b0*/  FCHK P0, -R2, R3 ;  /* 0x0000000302007302 */ /* 0x000e620000000100 */
[----:B0-----:R-:W-:-:S04]  /*03c0*/  FFMA R5, R6, -R3, 1 ;  /* 0x3f80000006057423 */ /* 0x001fc80000000803 */
[----:B------:R-:W-:-:S04]  /*03d0*/  FFMA R5, R6, R5, R6 ;  /* 0x0000000506057223 */ /* 0x000fc80000000006 */
[----:B------:R-:W-:-:S04]  /*03e0*/  FFMA R6, -R2, R5, RZ ;  /* 0x0000000502067223 */ /* 0x000fc800000001ff */
[----:B------:R-:W-:-:S04]  /*03f0*/  FFMA R10, R6, -R3, -R2 ;  /* 0x80000003060a7223 */ /* 0x000fc80000000802 */
[----:B------:R-:W-:Y:S01]  /*0400*/  FFMA R5, R5, R10, R6 ;  /* 0x0000000a05057223 */ /* 0x000fe20000000006 */
[----:B-1----:R-:W-:Y:S06]  /*0410*/  @!P0 BRA `(.L_x_57) ;  /* 0x0000000000108947 */ /* 0x002fec0003800000 */
[----:B------:R-:W-:Y:S01]  /*0420*/  FADD R2, -R2, -RZ ;  /* 0x800000ff02027221 */ /* 0x000fe20000000100 */
[----:B------:R-:W-:-:S07]  /*0430*/  MOV R10, 0x450 ;  /* 0x00000450000a7802 */ /* 0x000fce0000000f00 */
[----:B------:R-:W-:Y:S05]  /*0440*/  CALL.REL.NOINC `($__internal_6_$__cuda_sm3x_div_rn_noftz_f32_slowpath) ;  /* 0x0000000c00f07944 */ /* 0x000fea0003c00000 */
[----:B------:R-:W-:-:S07]  /*0450*/  IMAD.MOV.U32 R5, RZ, RZ, R2 ;  /* 0x000000ffff057224 */ /* 0x000fce00078e0002 */
.L_x_57:
[----:B------:R-:W-:Y:S05]  /*0460*/  BSYNC.RECONVERGENT B1 ;  /* 0x0000000000017941 */ /* 0x000fea0003800200 */
.L_x_56:
[----:B------:R-:W0:Y:S01]  /*0470*/  MUFU.RCP R2, R3 ;  /* 0x0000000300027308 */ /* 0x000e220000001000 */
[----:B------:R-:W-:Y:S01]  /*0480*/  UMOV UR6, 0x66666666 ;  /* 0x6666666600067882 */ /* 0x000fe20000000000 */
[----:B------:R-:W-:Y:S01]  /*0490*/  UMOV UR7, 0x3ff26666 ;  /* 0x3ff2666600077882 */ /* 0x000fe20000000000 */
[----:B------:R-:W-:Y:S01]  /*04a0*/  BSSY.RECONVERGENT B1, `(.L_x_58) ;  /* 0x0000010000017945 */ /* 0x000fe20003800200 */
[----:B------:R-:W-:-:S04]  /*04b0*/  DADD R8, -R8, UR6 ;  /* 0x0000000608087e29 */ /* 0x000fc80008000100 */
[----:B------:R-:W1:Y:S08]  /*04c0*/  F2F.F64.F32 R10, R5 ;  /* 0x00000005000a7310 */ /* 0x000e700000201800 */
[----:B------:R-:W2:Y:S01]  /*04d0*/  FCHK P0, -R0, R3 ;  /* 0x0000000300007302 */ /* 0x000ea20000000100 */
[----:B0-----:R-:W-:-:S04]  /*04e0*/  FFMA R13, R2, -R3, 1 ;  /* 0x3f800000020d7423 */ /* 0x001fc80000000803 */
[----:B------:R-:W-:Y:S01]  /*04f0*/  FFMA R12, R2, R13, R2 ;  /* 0x0000000d020c7223 */ /* 0x000fe20000000002 */
[----:B-1----:R-:W-:-:S03]  /*0500*/  DMUL R10, R10, R8 ;  /* 0x000000080a0a7228 */ /* 0x002fc60000000000 */
[----:B------:R-:W-:-:S03]  /*0510*/  FFMA R13, -R0, R12, RZ ;  /* 0x0000000c000d7223 */ /* 0x000fc600000001ff */
[----:B------:R0:W1:Y:S01]  /*0520*/  F2F.F32.F64 R6, R10 ;  /* 0x0000000a00067310 */ /* 0x0000620000301000 */
[----:B------:R-:W-:-:S04]  /*0530*/  FFMA R2, R13, -R3, -R0 ;  /* 0x800000030d027223 */ /* 0x000fc80000000800 */
[----:B------:R-:W-:Y:S01]  /*0540*/  FFMA R13, R12, R2, R13 ;  /* 0x000000020c0d7223 */ /* 0x000fe2000000000d */
[----:B--2---:R-:W-:Y:S06]  /*0550*/  @!P0 BRA `(.L_x_59) ;  /* 0x0000000000108947 */ /* 0x004fec0003800000 */
[----:B------:R-:W-:Y:S01]  /*0560*/  FADD R2, -R0, -RZ ;  /* 0x800000ff00027221 */ /* 0x000fe20000000100 */
[----:B0-----:R-:W-:-:S07]  /*0570*/  MOV R10, 0x590 ;  /* 0x00000590000a7802 */ /* 0x001fce0000000f00 */
[----:B-1----:R-:W-:Y:S05]  /*0580*/  CALL.REL.NOINC `($__internal_6_$__cuda_sm3x_div_rn_noftz_f32_slowpath) ;  /* 0x0000000c00a07944 */ /* 0x002fea0003c00000 */
[----:B------:R-:W-:-:S07]  /*0590*/  IMAD.MOV.U32 R13, RZ, RZ, R2 ;  /* 0x000000ffff0d7224 */ /* 0x000fce00078e0002 */
.L_x_59:
[----:B------:R-:W-:Y:S05]  /*05a0*/  BSYNC.RECONVERGENT B1 ;  /* 0x0000000000017941 */ /* 0x000fea0003800200 */
.L_x_58:
[----:B------:R-:W2:Y:S02]  /*05b0*/  F2F.F64.F32 R2, R13 ;  /* 0x0000000d00027310 */ /* 0x000ea40000201800 */
[----:B--2---:R-:W-:-:S06]  /*05c0*/  DMUL R2, R8, R2 ;  /* 0x0000000208027228 */ /* 0x004fcc0000000000 */
[----:B------:R2:W3:Y:S05]  /*05d0*/  F2F.F32.F64 R5, R2 ;  /* 0x0000000200057310 */ /* 0x0004ea0000301000 */
.L_x_55:
[----:B------:R-:W-:Y:S05]  /*05e0*/  BSYNC.RECONVERGENT B0 ;  /* 0x0000000000007941 */ /* 0x000fea0003800200 */
.L_x_54:
[----:B--2---:R-:W2:Y:S01]  /*05f0*/  LDC.64 R2, c[0x0][0x390] ;  /* 0x0000e400ff027b82 */ /* 0x004ea20000000a00 */
[----:B------:R-:W-:Y:S01]  /*0600*/  FSETP.GEU.AND P0, PT, R7, RZ, PT ;  /* 0x000000ff0700720b */ /* 0x000fe20003f0e000 */
[----:B------:R-:W-:Y:S01]  /*0610*/  BSSY.RECONVERGENT B0, `(.L_x_60) ;  /* 0x0000026000007945 */ /* 0x000fe20003800200 */
[----:B--2---:R-:W-:-:S11]  /*0620*/  IMAD.WIDE R14, R14, 0x4, R2 ;  /* 0x000000040e0e7825 */ /* 0x004fd600078e0202 */
[----:B------:R-:W-:Y:S05]  /*0630*/  @P0 BRA `(.L_x_61) ;  /* 0x0000000000880947 */ /* 0x000fea0003800000 */
[----:B------:R-:W2:Y:S01]  /*0640*/  MUFU.RCP64H R9, 1.1899995803833007812 ;  /* 0x3ff30a3d00097908 */ /* 0x000ea20000001800 */
[----:B------:R-:W-:Y:S01]  /*0650*/  MOV R16, 0x70a3d70a ;  /* 0x70a3d70a00107802 */ /* 0x000fe20000000f00 */
[----:B------:R-:W-:Y:S01]  /*0660*/  IMAD.MOV.U32 R17, RZ, RZ, 0x3ff30a3d ;  /* 0x3ff30a3dff117424 */ /* 0x000fe200078e00ff */
[----:B------:R-:W4:Y:S01]  /*0670*/  LDCU UR6, c[0x0][0x384] ;  /* 0x00007080ff0677ac */ /* 0x000f220008000800 */
[----:B------:R-:W-:Y:S01]  /*0680*/  IMAD.MOV.U32 R8, RZ, RZ, 0x1 ;  /* 0x00000001ff087424 */ /* 0x000fe200078e00ff */
[----:B------:R-:W-:-:S05]  /*0690*/  UMOV UR7, 0x3faaacd9 ;  /* 0x3faaacd900077882 */ /* 0x000fca0000000000 */
[----:B--2---:R-:W-:-:S08]  /*06a0*/  DFMA R2, R8, -R16, 1 ;  /* 0x3ff000000802742b */ /* 0x004fd00000000810 */
[----:B0-----:R-:W-:Y:S02]  /*06b0*/  DFMA R10, R2, R2, R2 ;  /* 0x00000002020a722b */ /* 0x001fe40000000002 */
[----:B----4-:R-:W0:Y:S01]  /*06c0*/  F2F.F64.F32 R2, UR6 ;  /* 0x0000000600027d10 */ /* 0x010e220008201800 */
[----:B------:R-:W-:-:S05]  /*06d0*/  UMOV UR6, 0xe83e425b ;  /* 0xe83e425b00067882 */ /* 0x000fca0000000000 */
[----:B------:R-:W-:-:S08]  /*06e0*/  DFMA R10, R8, R10, R8 ;  /* 0x0000000a080a722b */ /* 0x000fd00000000008 */
[----:B------:R-:W-:Y:S02]  /*06f0*/  DFMA R12, R10, -R16, 1 ;  /* 0x3ff000000a0c742b */ /* 0x000fe40000000810 */
[----:B0-----:R-:W-:-:S06]  /*0700*/  DMUL R8, R2, -UR6 ;  /* 0x8000000602087c28 */ /* 0x001fcc0008000000 */
[----:B------:R-:W-:-:S04]  /*0710*/  DFMA R12, R10, R12, R10 ;  /* 0x0000000c0a0c722b */ /* 0x000fc8000000000a */
[----:B------:R-:W-:-:S04]  /*0720*/  FSETP.GEU.AND P1, PT, |R9|, 6.5827683646048100446e-37, PT ;  /* 0x036000000900780b */ /* 0x000fc80003f2e200 */
[----:B------:R-:W-:-:S08]  /*0730*/  DMUL R2, R8, R12 ;  /* 0x0000000c08027228 */ /* 0x000fd00000000000 */
[----:B------:R-:W-:-:S08]  /*0740*/  DFMA R10, R2, -R16, R8 ;  /* 0x80000010020a722b */ /* 0x000fd00000000008 */
[----:B------:R-:W-:-:S10]  /*0750*/  DFMA R2, R12, R10, R2 ;  /* 0x0000000a0c02722b */ /* 0x000fd40000000002 */
[----:B------:R-:W-:-:S05]  /*0760*/  FFMA R0, RZ, 1.8987499475479125977, R3 ;  /* 0x3ff30a3dff007823 */ /* 0x000fca0000000003 */
[----:B------:R-:W-:-:S13]  /*0770*/  FSETP.GT.AND P0, PT, |R0|, 1.469367938527859385e-39, PT ;  /* 0x001000000000780b */ /* 0x000fda0003f04200 */
[----:B------:R-:W-:Y:S05]  /*0780*/  @P0 BRA P1, `(.L_x_62) ;  /* 0x0000000000180947 */ /* 0x000fea0000800000 */
[----:B------:R-:W-:Y:S01]  /*0790*/  IMAD.MOV.U32 R10, RZ, RZ, 0x70a3d70a ;  /* 0x70a3d70aff0a7424 */ /* 0x000fe200078e00ff */
[----:B------:R-:W-:Y:S01]  /*07a0*/  MOV R4, 0x7d0 ;  /* 0x000007d000047802 */ /* 0x000fe20000000f00 */
[----:B------:R-:W-:-:S07]  /*07b0*/  IMAD.MOV.U32 R11, RZ, RZ, 0x3ff30a3d ;  /* 0x3ff30a3dff0b7424 */ /* 0x000fce00078e00ff */
[----:B-1-3--:R-:W-:Y:S05]  /*07c0*/  CALL.REL.NOINC `($__internal_4_$__cuda_sm20_div_rn_f64_full) ;  /* 0x00000004004c7944 */ /* 0x00afea0003c00000 */
[----:B------:R-:W-:Y:S01]  /*07d0*/  MOV R2, R18 ;  /* 0x0000001200027202 */ /* 0x000fe20000000f00 */
[----:B------:R-:W-:-:S07]  /*07e0*/  IMAD.MOV.U32 R3, RZ, RZ, R19 ;  /* 0x000000ffff037224 */ /* 0x000fce00078e0013 */
.L_x_62:
[----:B------:R-:W2:Y:S01]  /*07f0*/  LDG.E R4, desc[UR4][R14.64] ;  /* 0x000000040e047981 */ /* 0x000ea2000c1e1900 */
[----:B------:R-:W-:Y:S01]  /*0800*/  IMAD.MOV.U32 R0, RZ, RZ, RZ ;  /* 0x000000ffff007224 */ /* 0x000fe200078e00ff */
[----:B--2---:R-:W0:Y:S02]  /*0810*/  F2F.F64.F32 R8, R4 ;  /* 0x0000000400087310 */ /* 0x004e240000201800 */
[----:B0-----:R-:W-:-:S10]  /*0820*/  DADD R8, R8, R2 ;  /* 0x0000000008087229 */ /* 0x001fd40000000002 */
[----:B------:R-:W0:Y:S02]  /*0830*/  F2F.F32.F64 R9, R8 ;  /* 0x0000000800097310 */ /* 0x000e240000301000 */
[----:B0-----:R2:W-:Y:S01]  /*0840*/  STG.E desc[UR4][R14.64], R9 ;  /* 0x000000090e007986 */ /* 0x0015e2000c101904 */
[----:B------:R-:W-:Y:S05]  /*0850*/  BRA `(.L_x_63) ;  /* 0x0000000000047947 */ /* 0x000fea0003800000 */
.L_x_61:
[----:B------:R-:W-:-:S07]  /*0860*/  FMUL R0, R4, R7 ;  /* 0x0000000704007220 */ /* 0x000fce0000400000 */
.L_x_63:
[----:B------:R-:W-:Y:S05]  /*0870*/  BSYNC.RECONVERGENT B0 ;  /* 0x0000000000007941 */ /* 0x000fea0003800200 */
.L_x_60:
[----:B------:R-:W-:Y:S01]  /*0880*/  FFMA R3, R0, R0, RZ ;  /* 0x0000000000037223 */ /* 0x000fe200000000ff */
[----:B------:R-:W-:Y:S01]  /*0890*/  UMOV UR6, 0xdc70c29c ;  /* 0xdc70c29c00067882 */ /* 0x000fe20000000000 */
[----:B------:R-:W-:Y:S02]  /*08a0*/  UMOV UR7, 0x3ff428a2 ;  /* 0x3ff428a200077882 */ /* 0x000fe40000000000 */
[----:B-1----:R-:W-:-:S04]  /*08b0*/  FFMA R2, R6, R6, R3 ;  /* 0x0000000606027223 */ /* 0x002fc80000000003 */
[----:B---3--:R-:W-:-:S04]  /*08c0*/  FFMA R3, R5, R5, R2 ;  /* 0x0000000505037223 */ /* 0x008fc80000000002 */
[----:B--2---:R-:W1:Y:S02]  /*08d0*/  F2F.F64.F32 R8, R3 ;  /* 0x0000000300087310 */ /* 0x004e640000201800 */
[----:B-1----:R-:W-:-:S14]  /*08e0*/  DSETP.GEU.AND P0, PT, R8, UR6, PT ;  /* 0x0000000608007e2a */ /* 0x002fdc000bf0e000 */
[----:B------:R-:W-:Y:S05]  /*08f0*/  @P0 EXIT ;  /* 0x000000000000094d */ /* 0x000fea0003800000 */
[C---:B------:R-:W-:Y:S01]  /*0900*/  FMUL R2, R3.reuse, R3 ;  /* 0x0000000303027220 */ /* 0x040fe20000400000 */
[----:B------:R-:W-:Y:S03]  /*0910*/  BSSY.RECONVERGENT B0, `(.L_x_64) ;  /* 0x000001c000007945 */ /* 0x000fe60003800200 */
[----:B------:R-:W-:-:S04]  /*0920*/  FMUL R2, R3, R2 ;  /* 0x0000000203027220 */ /* 0x000fc80000400000 */
[----:B------:R-:W-:-:S04]  /*0930*/  FMUL R7, R3, R2 ;  /* 0x0000000203077220 */ /* 0x000fc80000400000 */
[----:B------:R-:W-:-:S04]  /*0940*/  FMUL R2, R3, R7 ;  /* 0x0000000703027220 */ /* 0x000fc80000400000 */
[----:B------:R-:W-:-:S04]  /*0950*/  FMUL R2, R3, R2 ;  /* 0x0000000203027220 */ /* 0x000fc80000400000 */
[----:B------:R-:W-:Y:S01]  /*0960*/  FMUL R8, R3, R2 ;  /* 0x0000000203087220 */ /* 0x000fe20000400000 */
[----:B------:R-:W-:-:S05]  /*0970*/  IMAD.MOV.U32 R2, RZ, RZ, 0x1 ;  /* 0x00000001ff027424 */ /* 0x000fca00078e00ff */
[----:B------:R-:W1:Y:S08]  /*0980*/  F2F.F64.F32 R8, R8 ;  /* 0x0000000800087310 */ /* 0x000e700000201800 */
[----:B-1----:R-:W0:Y:S02]  /*0990*/  MUFU.RCP64H R3, R9 ;  /* 0x0000000900037308 */ /* 0x002e240000001800 */
        /* <DEDUP_REMOVED lines=11> */
[----:B------:R-:W-:Y:S01]  /*0a50*/  IMAD.MOV.U32 R10, RZ, RZ, R8 ;  /* 0x000000ffff0a7224 */ /* 0x000fe200078e0008 */
[----:B------:R-:W-:Y:S01]  /*0a60*/  MOV R11, R9 ;  /* 0x00000009000b7202 */ /* 0x000fe20000000f00 */
[----:B------:R-:W-:Y:S01]  /*0a70*/  IMAD.MOV.U32 R8, RZ, RZ, RZ ;  /* 0x000000ffff087224 */ /* 0x000fe200078e00ff */
[----:B------:R-:W-:Y:S01]  /*0a80*/  MOV R4, 0xab0 ;  /* 0x00000ab000047802 */ /* 0x000fe20000000f00 */
[----:B------:R-:W-:-:S07]  /*0a90*/  IMAD.MOV.U32 R9, RZ, RZ, 0x40480000 ;  /* 0x40480000ff097424 */ /* 0x000fce00078e00ff */
[----:B------:R-:W-:Y:S05]  /*0aa0*/  CALL.REL.NOINC `($__internal_4_$__cuda_sm20_div_rn_f64_full) ;  /* 0x0000000000947944 */ /* 0x000fea0003c00000 */
[----:B------:R-:W-:Y:S02]  /*0ab0*/  IMAD.MOV.U32 R2, RZ, RZ, R18 ;  /* 0x000000ffff027224 */ /* 0x000fe400078e0012 */
[----:B------:R-:W-:-:S07]  /*0ac0*/  IMAD.MOV.U32 R3, RZ, RZ, R19 ;  /* 0x000000ffff037224 */ /* 0x000fce00078e0013 */
.L_x_65:
[----:B------:R-:W-:Y:S05]  /*0ad0*/  BSYNC.RECONVERGENT B0 ;  /* 0x0000000000007941 */ /* 0x000fea0003800200 */
.L_x_64:
[----:B------:R-:W0:Y:S01]  /*0ae0*/  F2F.F64.F32 R10, R7 ;  /* 0x00000007000a7310 */ /* 0x000e220000201800 */
[----:B------:R-:W-:Y:S01]  /*0af0*/  MOV R8, 0x1 ;  /* 0x0000000100087802 */ /* 0x000fe20000000f00 */
        /* <DEDUP_REMOVED lines=13> */
[----:B------:R-:W-:Y:S01]  /*0bd0*/  IMAD.MOV.U32 R8, RZ, RZ, RZ ;  /* 0x000000ffff087224 */ /* 0x000fe200078e00ff */
[----:B------:R-:W-:Y:S01]  /*0be0*/  MOV R4, 0xc10 ;  /* 0x00000c1000047802 */ /* 0x000fe20000000f00 */
[----:B------:R-:W-:-:S07]  /*0bf0*/  IMAD.MOV.U32 R9, RZ, RZ, -0x3fc80000 ;  /* 0xc0380000ff097424 */ /* 0x000fce00078e00ff */
[----:B------:R-:W-:Y:S05]  /*0c00*/  CALL.REL.NOINC `($__internal_4_$__cuda_sm20_div_rn_f64_full) ;  /* 0x00000000003c7944 */ /* 0x000fea0003c00000 */
[----:B------:R-:W-:Y:S02]  /*0c10*/  IMAD.MOV.U32 R8, RZ, RZ, R18 ;  /* 0x000000ffff087224 */ /* 0x000fe400078e0012 */
[----:B------:R-:W-:-:S07]  /*0c20*/  IMAD.MOV.U32 R9, RZ, RZ, R19 ;  /* 0x000000ffff097224 */ /* 0x000fce00078e0013 */
.L_x_67:
[----:B------:R-:W-:Y:S05]  /*0c30*/  BSYNC.RECONVERGENT B0 ;  /* 0x0000000000007941 */ /* 0x000fea0003800200 */
.L_x_66:
[----:B------:R-:W2:Y:S04]  /*0c40*/  LDG.E R4, desc[UR4][R14.64] ;  /* 0x000000040e047981 */ /* 0x000ea8000c1e1900 */
[----:B------:R-:W3:Y:S04]  /*0c50*/  LDG.E R11, desc[UR4][R14.64+0x4] ;  /* 0x000004040e0b7981 */ /* 0x000ee8000c1e1900 */
[----:B------:R-:W4:Y:S01]  /*0c60*/  LDG.E R10, desc[UR4][R14.64+0x8] ;  /* 0x000008040e0a7981 */ /* 0x000f22000c1e1900 */
[----:B------:R-:W-:-:S10]  /*0c70*/  DADD R2, R8, R2 ;  /* 0x0000000008027229 */ /* 0x000fd40000000002 */
[----:B------:R-:W2:Y:S02]  /*0c80*/  F2F.F32.F64 R3, R2 ;  /* 0x0000000200037310 */ /* 0x000ea40000301000 */
[C---:B--2---:R-:W-:Y:S01]  /*0c90*/  FFMA R7, R3.reuse, R0, R4 ;  /* 0x0000000003077223 */ /* 0x044fe20000000004 */
[----:B---3--:R-:W-:-:S04]  /*0ca0*/  FFMA R11, R3, R6, R11 ;  /* 0x00000006030b7223 */ /* 0x008fc8000000000b */
[----:B------:R-:W-:Y:S01]  /*0cb0*/  STG.E desc[UR4][R14.64], R7 ;  /* 0x000000070e007986 */ /* 0x000fe2000c101904 */
[----:B----4-:R-:W-:-:S03]  /*0cc0*/  FFMA R5, R3, R5, R10 ;  /* 0x0000000503057223 */ /* 0x010fc6000000000a */
[----:B------:R-:W-:Y:S04]  /*0cd0*/  STG.E desc[UR4][R14.64+0x4], R11 ;  /* 0x0000040b0e007986 */ /* 0x000fe8000c101904 */
[----:B------:R-:W-:Y:S01]  /*0ce0*/  STG.E desc[UR4][R14.64+0x8], R5 ;  /* 0x000008050e007986 */ /* 0x000fe2000c101904 */
[----:B------:R-:W-:Y:S05]  /*0cf0*/  EXIT ;  /* 0x000000000000794d */ /* 0x000fea0003800000 */
        .weak           $__internal_4_$__cuda_sm20_div_rn_f64_full
        .type           $__internal_4_$__cuda_sm20_div_rn_f64_full,@function
        .size           $__internal_4_$__cuda_sm20_div_rn_f64_full,($__internal_5_$__cuda_sm20_sqrt_rn_f32_slowpath - $__internal_4_$__cuda_sm20_div_rn_f64_full)
$__internal_4_$__cuda_sm20_div_rn_f64_full:
[C---:B------:R-:W-:Y:S01]  /*0d00*/  FSETP.GEU.AND P0, PT, |R11|.reuse, 1.469367938527859385e-39, PT ;  /* 0x001000000b00780b */ /* 0x040fe20003f0e200 */
[----:B------:R-:W-:Y:S01]  /*0d10*/  IMAD.MOV.U32 R16, RZ, RZ, 0x1 ;  /* 0x00000001ff107424 */ /* 0x000fe200078e00ff */
[----:B------:R-:W-:Y:S01]  /*0d20*/  LOP3.LUT R12, R11, 0x800fffff, RZ, 0xc0, !PT ;  /* 0x800fffff0b0c7812 */ /* 0x000fe200078ec0ff */
[----:B------:R-:W-:Y:S01]  /*0d30*/  IMAD.MOV.U32 R25, RZ, RZ, 0x1ca00000 ;  /* 0x1ca00000ff197424 */ /* 0x000fe200078e00ff */
[C---:B------:R-:W-:Y:S01]  /*0d40*/  FSETP.GEU.AND P2, PT, |R9|.reuse, 1.469367938527859385e-39, PT ;  /* 0x001000000900780b */ /* 0x040fe20003f4e200 */
[----:B------:R-:W-:Y:S01]  /*0d50*/  BSSY.RECONVERGENT B1, `(.L_x_68) ;  /* 0x0000052000017945 */ /* 0x000fe20003800200 */
[----:B------:R-:W-:Y:S02]  /*0d60*/  LOP3.LUT R13, R12, 0x3ff00000, RZ, 0xfc, !PT ;  /* 0x3ff000000c0d7812 */ /* 0x000fe400078efcff */
[----:B------:R-:W-:Y:S02]  /*0d70*/  MOV R12, R10 ;  /* 0x0000000a000c7202 */ /* 0x000fe40000000f00 */
[----:B------:R-:W-:-:S02]  /*0d80*/  LOP3.LUT R24, R9, 0x7ff00000, RZ, 0xc0, !PT ;  /* 0x7ff0000009187812 */ /* 0x000fc400078ec0ff */
[C---:B------:R-:W-:Y:S01]  /*0d90*/  LOP3.LUT R27, R11.reuse, 0x7ff00000, RZ, 0xc0, !PT ;  /* 0x7ff000000b1b7812 */ /* 0x040fe200078ec0ff */
[----:B------:R-:W-:Y:S01]  /*0da0*/  @!P0 DMUL R12, R10, 8.98846567431157953865e+307 ;  /* 0x7fe000000a0c8828 */ /* 0x000fe20000000000 */
[----:B------:R-:W-:Y:S02]  /*0db0*/  MOV R26, R24 ;  /* 0x00000018001a7202 */ /* 0x000fe40000000f00 */
[C---:B------:R-:W-:Y:S01]  /*0dc0*/  ISETP.GE.U32.AND P1, PT, R24.reuse, R27, PT ;  /* 0x0000001b1800720c */ /* 0x040fe20003f26070 */
[----:B------:R-:W-:Y:S01]  /*0dd0*/  @!P2 IMAD.MOV.U32 R20, RZ, RZ, RZ ;  /* 0x000000ffff14a224 */ /* 0x000fe200078e00ff */
[----:B------:R-:W-:Y:S01]  /*0de0*/  @!P2 LOP3.LUT R21, R11, 0x7ff00000, RZ, 0xc0, !PT ;  /* 0x7ff000000b15a812 */ /* 0x000fe200078ec0ff */
[----:B------:R-:W0:Y:S03]  /*0df0*/  MUFU.RCP64H R17, R13 ;  /* 0x0000000d00117308 */ /* 0x000e260000001800 */
[----:B------:R-:W-:-:S02]  /*0e00*/  @!P2 ISETP.GE.U32.AND P3, PT, R24, R21, PT ;  /* 0x000000151800a20c */ /* 0x000fc40003f66070 */
[----:B------:R-:W-:Y:S02]  /*0e10*/  @!P0 LOP3.LUT R27, R13, 0x7ff00000, RZ, 0xc0, !PT ;  /* 0x7ff000000d1b8812 */ /* 0x000fe400078ec0ff */
[----:B------:R-:W-:-:S03]  /*0e20*/  @!P2 SEL R21, R25, 0x63400000, !P3 ;  /* 0x634000001915a807 */ /* 0x000fc60005800000 */
[----:B------:R-:W-:Y:S01]  /*0e30*/  VIADD R28, R27, 0xffffffff ;  /* 0xffffffff1b1c7836 */ /* 0x000fe20000000000 */
[----:B------:R-:W-:-:S04]  /*0e40*/  @!P2 LOP3.LUT R21, R21, 0x80000000, R9, 0xf8, !PT ;  /* 0x800000001515a812 */ /* 0x000fc800078ef809 */
[----:B------:R-:W-:Y:S01]  /*0e50*/  @!P2 LOP3.LUT R21, R21, 0x100000, RZ, 0xfc, !PT ;  /* 0x001000001515a812 */ /* 0x000fe200078efcff */
[----:B0-----:R-:W-:-:S08]  /*0e60*/  DFMA R18, R16, -R12, 1 ;  /* 0x3ff000001012742b */ /* 0x001fd0000000080c */
[----:B------:R-:W-:-:S08]  /*0e70*/  DFMA R18, R18, R18, R18 ;  /* 0x000000121212722b */ /* 0x000fd00000000012 */
[----:B------:R-:W-:Y:S01]  /*0e80*/  DFMA R18, R16, R18, R16 ;  /* 0x000000121012722b */ /* 0x000fe20000000010 */
[----:B------:R-:W-:Y:S01]  /*0e90*/  SEL R17, R25, 0x63400000, !P1 ;  /* 0x6340000019117807 */ /* 0x000fe20004800000 */
[----:B------:R-:W-:-:S03]  /*0ea0*/  IMAD.MOV.U32 R16, RZ, RZ, R8 ;  /* 0x000000ffff107224 */ /* 0x000fc600078e0008 */
[----:B------:R-:W-:-:S03]  /*0eb0*/  LOP3.LUT R17, R17, 0x800fffff, R9, 0xf8, !PT ;  /* 0x800fffff11117812 */ /* 0x000fc600078ef809 */
[----:B------:R-:W-:-:S03]  /*0ec0*/  DFMA R22, R18, -R12, 1 ;  /* 0x3ff000001216742b */ /* 0x000fc6000000080c */
[----:B------:R-:W-:-:S05]  /*0ed0*/  @!P2 DFMA R16, R16, 2, -R20 ;  /* 0x400000001010a82b */ /* 0x000fca0000000814 */
[----:B------:R-:W-:-:S05]  /*0ee0*/  DFMA R22, R18, R22, R18 ;  /* 0x000000161216722b */ /* 0x000fca0000000012 */
[----:B------:R-:W-:-:S03]  /*0ef0*/  @!P2 LOP3.LUT R26, R17, 0x7ff00000, RZ, 0xc0, !PT ;  /* 0x7ff00000111aa812 */ /* 0x000fc600078ec0ff */
[----:B------:R-:W-:Y:S02]  /*0f00*/  DMUL R18, R22, R16 ;  /* 0x0000001016127228 */ /* 0x000fe40000000000 */
[----:B------:R-:W-:-:S05]  /*0f10*/  VIADD R20, R26, 0xffffffff ;  /* 0xffffffff1a147836 */ /* 0x000fca0000000000 */
[----:B------:R-:W-:Y:S01]  /*0f20*/  ISETP.GT.U32.AND P0, PT, R20, 0x7feffffe, PT ;  /* 0x7feffffe1400780c */ /* 0x000fe20003f04070 */
[----:B------:R-:W-:-:S03]  /*0f30*/  DFMA R20, R18, -R12, R16 ;  /* 0x8000000c1214722b */ /* 0x000fc60000000010 */
[----:B------:R-:W-:-:S05]  /*0f40*/  ISETP.GT.U32.OR P0, PT, R28, 0x7feffffe, P0 ;  /* 0x7feffffe1c00780c */ /* 0x000fca0000704470 */
[----:B------:R-:W-:-:S08]  /*0f50*/  DFMA R20, R22, R20, R18 ;  /* 0x000000141614722b */ /* 0x000fd00000000012 */
[----:B------:R-:W-:Y:S05]  /*0f60*/  @P0 BRA `(.L_x_69) ;  /* 0x00000000006c0947 */ /* 0x000fea0003800000 */
[----:B------:R-:W-:-:S04]  /*0f70*/  LOP3.LUT R9, R11, 0x7ff00000, RZ, 0xc0, !PT ;  /* 0x7ff000000b097812 */ /* 0x000fc800078ec0ff */
[CC--:B------:R-:W-:Y:S02]  /*0f80*/  VIADDMNMX R8, R24.reuse, -R9.reuse, 0xb9600000, !PT ;  /* 0xb960000018087446 */ /* 0x0c0fe40007800909 */
[----:B------:R-:W-:Y:S02]  /*0f90*/  ISETP.GE.U32.AND P0, PT, R24, R9, PT ;  /* 0x000000091800720c */ /* 0x000fe40003f06070 */
[----:B------:R-:W-:Y:S02]  /*0fa0*/  VIMNMX R8, PT, PT, R8, 0x46a00000, PT ;  /* 0x46a0000008087848 */ /* 0x000fe40003fe0100 */
[----:B------:R-:W-:-:S05]  /*0fb0*/  SEL R25, R25, 0x63400000, !P0 ;  /* 0x6340000019197807 */ /* 0x000fca0004000000 */
[----:B------:R-:W-:Y:S01]  /*0fc0*/  IMAD.IADD R22, R8, 0x1, -R25 ;  /* 0x0000000108167824 */ /* 0x000fe200078e0a19 */
[----:B------:R-:W-:-:S03]  /*0fd0*/  MOV R8, RZ ;  /* 0x000000ff00087202 */ /* 0x000fc60000000f00 */
        /* <DEDUP_REMOVED lines=10> */
[----:B------:R-:W-:Y:S01]  /*1080*/  IMAD.MOV R9, RZ, RZ, -R22 ;  /* 0x000000ffff097224 */ /* 0x000fe200078e0a16 */
[----:B------:R-:W-:Y:S01]  /*1090*/  DMUL.RP R10, R20, R10 ;  /* 0x0000000a140a7228 */ /* 0x000fe20000008000 */
[----:B------:R-:W-:-:S06]  /*10a0*/  IMAD.MOV.U32 R8, RZ, RZ, RZ ;  /* 0x000000ffff087224 */ /* 0x000fcc00078e00ff */
[----:B------:R-:W-:-:S03]  /*10b0*/  DFMA R8, R18, -R8, R20 ;  /* 0x800000081208722b */ /* 0x000fc60000000014 */
[----:B------:R-:W-:-:S03]  /*10c0*/  LOP3.LUT R17, R11, R17, RZ, 0x3c, !PT ;  /* 0x000000110b117212 */ /* 0x000fc600078e3cff */
[----:B------:R-:W-:-:S04]  /*10d0*/  IADD3 R8, PT, PT, -R22, -0x43300000, RZ ;  /* 0xbcd0000016087810 */ /* 0x000fc80007ffe1ff */
[----:B------:R-:W-:-:S04]  /*10e0*/  FSETP.NEU.AND P0, PT, |R9|, R8, PT ;  /* 0x000000080900720b */ /* 0x000fc80003f0d200 */
[----:B------:R-:W-:Y:S02]  /*10f0*/  FSEL R18, R10, R18, !P0 ;  /* 0x000000120a127208 */ /* 0x000fe40004000000 */
[----:B------:R-:W-:Y:S01]  /*1100*/  FSEL R19, R17, R19, !P0 ;  /* 0x0000001311137208 */ /* 0x000fe20004000000 */
[----:B------:R-:W-:Y:S06]  /*1110*/  BRA `(.L_x_70) ;  /* 0x0000000000547947 */ /* 0x000fec0003800000 */
.L_x_69:
[----:B------:R-:W-:-:S14]  /*1120*/  DSETP.NAN.AND P0, PT, R8, R8, PT ;  /* 0x000000080800722a */ /* 0x000fdc0003f08000 */
[----:B------:R-:W-:Y:S05]  /*1130*/  @P0 BRA `(.L_x_71) ;  /* 0x0000000000440947 */ /* 0x000fea0003800000 */
[----:B------:R-:W-:-:S14]  /*1140*/  DSETP.NAN.AND P0, PT, R10, R10, PT ;  /* 0x0000000a0a00722a */ /* 0x000fdc0003f08000 */
[----:B------:R-:W-:Y:S05]  /*1150*/  @P0 BRA `(.L_x_72) ;  /* 0x0000000000300947 */ /* 0x000fea0003800000 */
[----:B------:R-:W-:Y:S01]  /*1160*/  ISETP.NE.AND P0, PT, R26, R27, PT ;  /* 0x0000001b1a00720c */ /* 0x000fe20003f05270 */
[----:B------:R-:W-:Y:S01]  /*1170*/  IMAD.MOV.U32 R18, RZ, RZ, 0x0 ;  /* 0x00000000ff127424 */ /* 0x000fe200078e00ff */
[----:B------:R-:W-:-:S11]  /*1180*/  MOV R19, 0xfff80000 ;  /* 0xfff8000000137802 */ /* 0x000fd60000000f00 */
[----:B------:R-:W-:Y:S05]  /*1190*/  @!P0 BRA `(.L_x_70) ;  /* 0x0000000000348947 */ /* 0x000fea0003800000 */
[----:B------:R-:W-:Y:S02]  /*11a0*/  ISETP.NE.AND P0, PT, R26, 0x7ff00000, PT ;  /* 0x7ff000001a00780c */ /* 0x000fe40003f05270 */
[----:B------:R-:W-:Y:S02]  /*11b0*/  LOP3.LUT R19, R9, 0x80000000, R11, 0x48, !PT ;  /* 0x8000000009137812 */ /* 0x000fe400078e480b */
[----:B------:R-:W-:-:S13]  /*11c0*/  ISETP.EQ.OR P0, PT, R27, RZ, !P0 ;  /* 0x000000ff1b00720c */ /* 0x000fda0004702670 */
[----:B------:R-:W-:Y:S01]  /*11d0*/  @P0 LOP3.LUT R8, R19, 0x7ff00000, RZ, 0xfc, !PT ;  /* 0x7ff0000013080812 */ /* 0x000fe200078efcff */
[----:B------:R-:W-:Y:S02]  /*11e0*/  @!P0 IMAD.MOV.U32 R18, RZ, RZ, RZ ;  /* 0x000000ffff128224 */ /* 0x000fe400078e00ff */
[----:B------:R-:W-:Y:S02]  /*11f0*/  @P0 IMAD.MOV.U32 R18, RZ, RZ, RZ ;  /* 0x000000ffff120224 */ /* 0x000fe400078e00ff */
[----:B------:R-:W-:Y:S01]  /*1200*/  @P0 IMAD.MOV.U32 R19, RZ, RZ, R8 ;  /* 0x000000ffff130224 */ /* 0x000fe200078e0008 */
[----:B------:R-:W-:Y:S06]  /*1210*/  BRA `(.L_x_70) ;  /* 0x0000000000147947 */ /* 0x000fec0003800000 */
.L_x_72:
[----:B------:R-:W-:Y:S01]  /*1220*/  LOP3.LUT R19, R11, 0x80000, RZ, 0xfc, !PT ;  /* 0x000800000b137812 */ /* 0x000fe200078efcff */
[----:B------:R-:W-:Y:S01]  /*1230*/  IMAD.MOV.U32 R18, RZ, RZ, R10 ;  /* 0x000000ffff127224 */ /* 0x000fe200078e000a */
[----:B------:R-:W-:Y:S06]  /*1240*/  BRA `(.L_x_70) ;  /* 0x0000000000087947 */ /* 0x000fec0003800000 */
.L_x_71:
[----:B------:R-:W-:Y:S02]  /*1250*/  LOP3.LUT R19, R9, 0x80000, RZ, 0xfc, !PT ;  /* 0x0008000009137812 */ /* 0x000fe400078efcff */
[----:B------:R-:W-:-:S07]  /*1260*/  MOV R18, R8 ;  /* 0x0000000800127202 */ /* 0x000fce0000000f00 */
.L_x_70:
[----:B------:R-:W-:Y:S05]  /*1270*/  BSYNC.RECONVERGENT B1 ;  /* 0x0000000000017941 */ /* 0x000fea0003800200 */
.L_x_68:
[----:B------:R-:W-:Y:S02]  /*1280*/  IMAD.MOV.U32 R8, RZ, RZ, R4 ;  /* 0x000000ffff087224 */ /* 0x000fe400078e0004 */
[----:B------:R-:W-:-:S04]  /*1290*/  IMAD.MOV.U32 R9, RZ, RZ, 0x0 ;  /* 0x00000000ff097424 */ /* 0x000fc800078e00ff */
[----:B------:R-:W-:Y:S05]  /*12a0*/  RET.REL.NODEC R8 `(_Z11calc_pore_fifPfS_) ;  /* 0xffffffec08547950 */ /* 0x000fea0003c3ffff */
        .weak           $__internal_5_$__cuda_sm20_sqrt_rn_f32_slowpath
        .type           $__internal_5_$__cuda_sm20_sqrt_rn_f32_slowpath,@function
        .size           $__internal_5_$__cuda_sm20_sqrt_rn_f32_slowpath,($__internal_6_$__cuda_sm3x_div_rn_noftz_f32_slowpath - $__internal_5_$__cuda_sm20_sqrt_rn_f32_slowpath)
$__internal_5_$__cuda_sm20_sqrt_rn_f32_slowpath:
[----:B------:R-:W-:-:S13]  /*12b0*/  LOP3.LUT P0, RZ, R3, 0x7fffffff, RZ, 0xc0, !PT ;  /* 0x7fffffff03ff7812 */ /* 0x000fda000780c0ff */
[----:B------:R-:W-:Y:S01]  /*12c0*/  @!P0 IMAD.MOV.U32 R5, RZ, RZ, R3 ;  /* 0x000000ffff058224 */ /* 0x000fe200078e0003 */
        /* <DEDUP_REMOVED lines=17> */
.L_x_73:
[----:B------:R-:W-:Y:S02]  /*13e0*/  IMAD.MOV.U32 R8, RZ, RZ, R11 ;  /* 0x000000ffff087224 */ /* 0x000fe400078e000b */
[----:B------:R-:W-:-:S04]  /*13f0*/  IMAD.MOV.U32 R9, RZ, RZ, 0x0 ;  /* 0x00000000ff097424 */ /* 0x000fc800078e00ff */
[----:B------:R-:W-:Y:S05]  /*1400*/  RET.REL.NODEC R8 `(_Z11calc_pore_fifPfS_) ;  /* 0xffffffe808fc7950 */ /* 0x000fea0003c3ffff */
        .weak           $__internal_6_$__cuda_sm3x_div_rn_noftz_f32_slowpath
        .type           $__internal_6_$__cuda_sm3x_div_rn_noftz_f32_slowpath,@function
        .size           $__internal_6_$__cuda_sm3x_div_rn_noftz_f32_slowpath,(.L_x_127 - $__internal_6_$__cuda_sm3x_div_rn_noftz_f32_slowpath)
$__internal_6_$__cuda_sm3x_div_rn_noftz_f32_slowpath:
[----:B------:R-:W-:Y:S01]  /*1410*/  SHF.R.U32.HI R11, RZ, 0x17, R3 ;  /* 0x00000017ff0b7819 */ /* 0x000fe20000011603 */
[----:B------:R-:W-:Y:S01]  /*1420*/  BSSY.RECONVERGENT B2, `(.L_x_74) ;  /* 0x0000063000027945 */ /* 0x000fe20003800200 */
[----:B------:R-:W-:Y:S02]  /*1430*/  SHF.R.U32.HI R5, RZ, 0x17, R2 ;  /* 0x00000017ff057819 */ /* 0x000fe40000011602 */
[----:B------:R-:W-:Y:S02]  /*1440*/  LOP3.LUT R11, R11, 0xff, RZ, 0xc0, !PT ;  /* 0x000000ff0b0b7812 */ /* 0x000fe400078ec0ff */
[----:B------:R-:W-:Y:S02]  /*1450*/  LOP3.LUT R16, R5, 0xff, RZ, 0xc0, !PT ;  /* 0x000000ff05107812 */ /* 0x000fe400078ec0ff */
[----:B------:R-:W-:Y:S01]  /*1460*/  MOV R13, R3 ;  /* 0x00000003000d7202 */ /* 0x000fe20000000f00 */
[----:B------:R-:W-:Y:S02]  /*1470*/  VIADD R15, R11, 0xffffffff ;  /* 0xffffffff0b0f7836 */ /* 0x000fe40000000000 */
[----:B------:R-:W-:-:S03]  /*1480*/  VIADD R12, R16, 0xffffffff ;  /* 0xffffffff100c7836 */ /* 0x000fc60000000000 */
[----:B------:R-:W-:-:S04]  /*1490*/  ISETP.GT.U32.AND P0, PT, R15, 0xfd, PT ;  /* 0x000000fd0f00780c */ /* 0x000fc80003f04070 */
[----:B------:R-:W-:-:S13]  /*14a0*/  ISETP.GT.U32.OR P0, PT, R12, 0xfd, P0 ;  /* 0x000000fd0c00780c */ /* 0x000fda0000704470 */
[----:B------:R-:W-:Y:S01]  /*14b0*/  @!P0 IMAD.MOV.U32 R5, RZ, RZ, RZ ;  /* 0x000000ffff058224 */ /* 0x000fe200078e00ff */
[----:B------:R-:W-:Y:S06]  /*14c0*/  @!P0 BRA `(.L_x_75) ;  /* 0x00000000005c8947 */ /* 0x000fec0003800000 */
[----:B------:R-:W-:Y:S02]  /*14d0*/  FSETP.GTU.FTZ.AND P0, PT, |R2|, +INF , PT ;  /* 0x7f8000000200780b */ /* 0x000fe40003f1c200 */
[----:B------:R-:W-:-:S04]  /*14e0*/  FSETP.GTU.FTZ.AND P1, PT, |R3|, +INF , PT ;  /* 0x7f8000000300780b */ /* 0x000fc80003f3c200 */
[----:B------:R-:W-:-:S13]  /*14f0*/  PLOP3.LUT P0, PT, P0, P1, PT, 0xf8, 0x8f ;  /* 0x00000000008f781c */ /* 0x000fda0000703f70 */
[----:B------:R-:W-:Y:S05]  /*1500*/  @P0 BRA `(.L_x_76) ;  /* 0x00000004004c0947 */ /* 0x000fea0003800000 */
[----:B------:R-:W-:-:S13]  /*1510*/  LOP3.LUT P0, RZ, R13, 0x7fffffff, R2, 0xc8, !PT ;  /* 0x7fffffff0dff7812 */ /* 0x000fda000780c802 */
[----:B------:R-:W-:Y:S05]  /*1520*/  @!P0 BRA `(.L_x_77) ;  /* 0x00000004003c8947 */ /* 0x000fea0003800000 */
[C---:B------:R-:W-:Y:S02]  /*1530*/  FSETP.NEU.FTZ.AND P1, PT, |R2|.reuse, +INF , PT ;  /* 0x7f8000000200780b */ /* 0x040fe40003f3d200 */
[----:B------:R-:W-:Y:S02]  /*1540*/  FSETP.NEU.FTZ.AND P2, PT, |R3|, +INF , PT ;  /* 0x7f8000000300780b */ /* 0x000fe40003f5d200 */
[----:B------:R-:W-:-:S11]  /*1550*/  FSETP.NEU.FTZ.AND P0, PT, |R2|, +INF , PT ;  /* 0x7f8000000200780b */ /* 0x000fd60003f1d200 */
[----:B------:R-:W-:Y:S05]  /*1560*/  @!P2 BRA !P1, `(.L_x_77) ;  /* 0x00000004002ca947 */ /* 0x000fea0004800000 */
[----:B------:R-:W-:-:S04]  /*1570*/  LOP3.LUT P1, RZ, R2, 0x7fffffff, RZ, 0xc0, !PT ;  /* 0x7fffffff02ff7812 */ /* 0x000fc8000782c0ff */
[----:B------:R-:W-:-:S13]  /*1580*/  PLOP3.LUT P1, PT, P2, P1, PT, 0x2f, 0xf2 ;  /* 0x0000000000f2781c */ /* 0x000fda0001722577 */
[----:B------:R-:W-:Y:S05]  /*1590*/  @P1 BRA `(.L_x_78) ;  /* 0x0000000400181947 */ /* 0x000fea0003800000 */
[----:B------:R-:W-:-:S04]  /*15a0*/  LOP3.LUT P1, RZ, R13, 0x7fffffff, RZ, 0xc0, !PT ;  /* 0x7fffffff0dff7812 */ /* 0x000fc8000782c0ff */
[----:B------:R-:W-:-:S13]  /*15b0*/  PLOP3.LUT P0, PT, P0, P1, PT, 0x2f, 0xf2 ;  /* 0x0000000000f2781c */ /* 0x000fda0000702577 */
[----:B------:R-:W-:Y:S05]  /*15c0*/  @P0 BRA `(.L_x_79) ;  /* 0x0000000400000947 */ /* 0x000fea0003800000 */
[----:B------:R-:W-:Y:S02]  /*15d0*/  ISETP.GE.AND P0, PT, R12, RZ, PT ;  /* 0x000000ff0c00720c */ /* 0x000fe40003f06270 */
[----:B------:R-:W-:-:S11]  /*15e0*/  ISETP.GE.AND P1, PT, R15, RZ, PT ;  /* 0x000000ff0f00720c */ /* 0x000fd60003f26270 */
[----:B------:R-:W-:Y:S02]  /*15f0*/  @P0 IMAD.MOV.U32 R5, RZ, RZ, RZ ;  /* 0x000000ffff050224 */ /* 0x000fe400078e00ff */
[----:B------:R-:W-:Y:S01]  /*1600*/  @!P0 FFMA R2, R2, 1.84467440737095516160e+19, RZ ;  /* 0x5f80000002028823 */ /* 0x000fe200000000ff */
[----:B------:R-:W-:Y:S02]  /*1610*/  @!P0 IMAD.MOV.U32 R5, RZ, RZ, -0x40 ;  /* 0xffffffc0ff058424 */ /* 0x000fe400078e00ff */
[----:B------:R-:W-:-:S03]  /*1620*/  @!P1 FFMA R13, R3, 1.84467440737095516160e+19, RZ ;  /* 0x5f800000030d9823 */ /* 0x000fc600000000ff */
[----:B------:R-:W-:-:S07]  /*1630*/  @!P1 IADD3 R5, PT, PT, R5, 0x40, RZ ;  /* 0x0000004005059810 */ /* 0x000fce0007ffe0ff */
.L_x_75:
[----:B------:R-:W-:Y:S01]  /*1640*/  LEA R12, R11, 0xc0800000, 0x17 ;  /* 0xc08000000b0c7811 */ /* 0x000fe200078eb8ff */
[----:B------:R-:W-:Y:S04]  /*1650*/  BSSY.RECONVERGENT B3, `(.L_x_80) ;  /* 0x0000036000037945 */ /* 0x000fe80003800200 */
[----:B------:R-:W-:Y:S02]  /*1660*/  IMAD.IADD R15, R13, 0x1, -R12 ;  /* 0x000000010d0f7824 */ /* 0x000fe400078e0a0c */
[----:B------:R-:W-:Y:S02]  /*1670*/  VIADD R12, R16, 0xffffff81 ;  /* 0xffffff81100c7836 */ /* 0x000fe40000000000 */
[----:B------:R-:W0:Y:S01]  /*1680*/  MUFU.RCP R13, R15 ;  /* 0x0000000f000d7308 */ /* 0x000e220000001000 */
[----:B------:R-:W-:Y:S01]  /*1690*/  FADD.FTZ R17, -R15, -RZ ;  /* 0x800000ff0f117221 */ /* 0x000fe20000010100 */
[C---:B------:R-:W-:Y:S01]  /*16a0*/  IMAD R2, R12.reuse, -0x800000, R2 ;  /* 0xff8000000c027824 */ /* 0x040fe200078e0202 */
[----:B------:R-:W-:-:S05]  /*16b0*/  IADD3 R12, PT, PT, R12, 0x7f, -R11 ;  /* 0x0000007f0c0c7810 */ /* 0x000fca0007ffe80b */
[----:B------:R-:W-:Y:S02]  /*16c0*/  IMAD.IADD R12, R12, 0x1, R5 ;  /* 0x000000010c0c7824 */ /* 0x000fe400078e0205 */
[----:B0-----:R-:W-:-:S04]  /*16d0*/  FFMA R16, R13, R17, 1 ;  /* 0x3f8000000d107423 */ /* 0x001fc80000000011 */
[----:B------:R-:W-:-:S04]  /*16e0*/  FFMA R13, R13, R16, R13 ;  /* 0x000000100d0d7223 */ /* 0x000fc8000000000d */
[----:B------:R-:W-:-:S04]  /*16f0*/  FFMA R16, R2, R13, RZ ;  /* 0x0000000d02107223 */ /* 0x000fc800000000ff */
[----:B------:R-:W-:-:S04]  /*1700*/  FFMA R18, R17, R16, R2 ;  /* 0x0000001011127223 */ /* 0x000fc80000000002 */
[----:B------:R-:W-:-:S04]  /*1710*/  FFMA R18, R13, R18, R16 ;  /* 0x000000120d127223 */ /* 0x000fc80000000010 */
[----:B------:R-:W-:-:S04]  /*1720*/  FFMA R17, R17, R18, R2 ;  /* 0x0000001211117223 */ /* 0x000fc80000000002 */
[----:B------:R-:W-:-:S05]  /*1730*/  FFMA R2, R13, R17, R18 ;  /* 0x000000110d027223 */ /* 0x000fca0000000012 */
[----:B------:R-:W-:-:S04]  /*1740*/  SHF.R.U32.HI R11, RZ, 0x17, R2 ;  /* 0x00000017ff0b7819 */ /* 0x000fc80000011602 */
[----:B------:R-:W-:-:S04]  /*1750*/  LOP3.LUT R11, R11, 0xff, RZ, 0xc0, !PT ;  /* 0x000000ff0b0b7812 */ /* 0x000fc800078ec0ff */
[----:B------:R-:W-:-:S05]  /*1760*/  IADD3 R15, PT, PT, R11, R12, RZ ;  /* 0x0000000c0b0f7210 */ /* 0x000fca0007ffe0ff */
[----:B------:R-:W-:-:S05]  /*1770*/  VIADD R5, R15, 0xffffffff ;  /* 0xffffffff0f057836 */ /* 0x000fca0000000000 */
[----:B------:R-:W-:-:S13]  /*1780*/  ISETP.GE.U32.AND P0, PT, R5, 0xfe, PT ;  /* 0x000000fe0500780c */ /* 0x000fda0003f06070 */
[----:B------:R-:W-:Y:S05]  /*1790*/  @!P0 BRA `(.L_x_81) ;  /* 0x0000000000808947 */ /* 0x000fea0003800000 */
[----:B------:R-:W-:-:S13]  /*17a0*/  ISETP.GT.AND P0, PT, R15, 0xfe, PT ;  /* 0x000000fe0f00780c */ /* 0x000fda0003f04270 */
[----:B------:R-:W-:Y:S05]  /*17b0*/  @P0 BRA `(.L_x_82) ;  /* 0x00000000006c0947 */ /* 0x000fea0003800000 */
[----:B------:R-:W-:-:S13]  /*17c0*/  ISETP.GE.AND P0, PT, R15, 0x1, PT ;  /* 0x000000010f00780c */ /* 0x000fda0003f06270 */
[----:B------:R-:W-:Y:S05]  /*17d0*/  @P0 BRA `(.L_x_83) ;  /* 0x0000000000740947 */ /* 0x000fea0003800000 */
[----:B------:R-:W-:Y:S02]  /*17e0*/  ISETP.GE.AND P0, PT, R15, -0x18, PT ;  /* 0xffffffe80f00780c */ /* 0x000fe40003f06270 */
[----:B------:R-:W-:-:S11]  /*17f0*/  LOP3.LUT R2, R2, 0x80000000, RZ, 0xc0, !PT ;  /* 0x8000000002027812 */ /* 0x000fd600078ec0ff */
[----:B------:R-:W-:Y:S05]  /*1800*/  @!P0 BRA `(.L_x_83) ;  /* 0x0000000000688947 */ /* 0x000fea0003800000 */
[-CC-:B------:R-:W-:Y:S01]  /*1810*/  FFMA.RZ R5, R13, R17.reuse, R18.reuse ;  /* 0x000000110d057223 */ /* 0x180fe2000000c012 */
[----:B------:R-:W-:Y:S02]  /*1820*/  VIADD R16, R15, 0x20 ;  /* 0x000000200f107836 */ /* 0x000fe40000000000 */
[-CC-:B------:R-:W-:Y:S01]  /*1830*/  FFMA.RM R12, R13, R17.reuse, R18.reuse ;  /* 0x000000110d0c7223 */ /* 0x180fe20000004012 */
[----:B------:R-:W-:Y:S02]  /*1840*/  ISETP.NE.AND P2, PT, R15, RZ, PT ;  /* 0x000000ff0f00720c */ /* 0x000fe40003f45270 */
[----:B------:R-:W-:Y:S01]  /*1850*/  LOP3.LUT R11, R5, 0x7fffff, RZ, 0xc0, !PT ;  /* 0x007fffff050b7812 */ /* 0x000fe200078ec0ff */
[----:B------:R-:W-:Y:S01]  /*1860*/  FFMA.RP R5, R13, R17, R18 ;  /* 0x000000110d057223 */ /* 0x000fe20000008012 */
[----:B------:R-:W-:Y:S01]  /*1870*/  IMAD.MOV R13, RZ, RZ, -R15 ;  /* 0x000000ffff0d7224 */ /* 0x000fe200078e0a0f */
[----:B------:R-:W-:Y:S02]  /*1880*/  ISETP.NE.AND P1, PT, R15, RZ, PT ;  /* 0x000000ff0f00720c */ /* 0x000fe40003f25270 */
[----:B------:R-:W-:-:S02]  /*1890*/  LOP3.LUT R11, R11, 0x800000, RZ, 0xfc, !PT ;  /* 0x008000000b0b7812 */ /* 0x000fc400078efcff */
[----:B------:R-:W-:Y:S02]  /*18a0*/  FSETP.NEU.FTZ.AND P0, PT, R5, R12, PT ;  /* 0x0000000c0500720b */ /* 0x000fe40003f1d000 */
[----:B------:R-:W-:Y:S02]  /*18b0*/  SHF.L.U32 R16, R11, R16, RZ ;  /* 0x000000100b107219 */ /* 0x000fe400000006ff */
[----:B------:R-:W-:Y:S02]  /*18c0*/  SEL R12, R13, RZ, P2 ;  /* 0x000000ff0d0c7207 */ /* 0x000fe40001000000 */
[----:B------:R-:W-:Y:S02]  /*18d0*/  ISETP.NE.AND P1, PT, R16, RZ, P1 ;  /* 0x000000ff1000720c */ /* 0x000fe40000f25270 */
[----:B------:R-:W-:Y:S02]  /*18e0*/  SHF.R.U32.HI R12, RZ, R12, R11 ;  /* 0x0000000cff0c7219 */ /* 0x000fe4000001160b */
[----:B------:R-:W-:-:S02]  /*18f0*/  PLOP3.LUT P0, PT, P0, P1, PT, 0xf8, 0x8f ;  /* 0x00000000008f781c */ /* 0x000fc40000703f70 */
[----:B------:R-:W-:Y:S02]  /*1900*/  SHF.R.U32.HI R16, RZ, 0x1, R12 ;  /* 0x00000001ff107819 */ /* 0x000fe4000001160c */
[----:B------:R-:W-:-:S04]  /*1910*/  SEL R5, RZ, 0x1, !P0 ;  /* 0x00000001ff057807 */ /* 0x000fc80004000000 */
[----:B------:R-:W-:-:S04]  /*1920*/  LOP3.LUT R5, R5, 0x1, R16, 0xf8, !PT ;  /* 0x0000000105057812 */ /* 0x000fc800078ef810 */
[----:B------:R-:W-:-:S04]  /*1930*/  LOP3.LUT R5, R5, R12, RZ, 0xc0, !PT ;  /* 0x0000000c05057212 */ /* 0x000fc800078ec0ff */
[----:B------:R-:W-:-:S04]  /*1940*/  IADD3 R5, PT, PT, R16, R5, RZ ;  /* 0x0000000510057210 */ /* 0x000fc80007ffe0ff */
[----:B------:R-:W-:Y:S01]  /*1950*/  LOP3.LUT R2, R5, R2, RZ, 0xfc, !PT ;  /* 0x0000000205027212 */ /* 0x000fe200078efcff */
[----:B------:R-:W-:Y:S06]  /*1960*/  BRA `(.L_x_83) ;  /* 0x0000000000107947 */ /* 0x000fec0003800000 */
.L_x_82:
[----:B------:R-:W-:-:S04]  /*1970*/  LOP3.LUT R2, R2, 0x80000000, RZ, 0xc0, !PT ;  /* 0x8000000002027812 */ /* 0x000fc800078ec0ff */
[----:B------:R-:W-:Y:S01]  /*1980*/  LOP3.LUT R2, R2, 0x7f800000, RZ, 0xfc, !PT ;  /* 0x7f80000002027812 */ /* 0x000fe200078efcff */
[----:B------:R-:W-:Y:S06]  /*1990*/  BRA `(.L_x_83) ;  /* 0x0000000000047947 */ /* 0x000fec0003800000 */
.L_x_81:
[----:B------:R-:W-:-:S07]  /*19a0*/  IMAD R2, R12, 0x800000, R2 ;  /* 0x008000000c027824 */ /* 0x000fce00078e0202 */
.L_x_83:
[----:B------:R-:W-:Y:S05]  /*19b0*/  BSYNC.RECONVERGENT B3 ;  /* 0x0000000000037941 */ /* 0x000fea0003800200 */
.L_x_80:
[----:B------:R-:W-:Y:S05]  /*19c0*/  BRA `(.L_x_84) ;  /* 0x0000000000207947 */ /* 0x000fea0003800000 */
.L_x_79:
[----:B------:R-:W-:-:S04]  /*19d0*/  LOP3.LUT R2, R13, 0x80000000, R2, 0x48, !PT ;  /* 0x800000000d027812 */ /* 0x000fc800078e4802 */
[----:B------:R-:W-:Y:S01]  /*19e0*/  LOP3.LUT R2, R2, 0x7f800000, RZ, 0xfc, !PT ;  /* 0x7f80000002027812 */ /* 0x000fe200078efcff */
[----:B------:R-:W-:Y:S06]  /*19f0*/  BRA `(.L_x_84) ;  /* 0x0000000000147947 */ /* 0x000fec0003800000 */
.L_x_78:
[----:B------:R-:W-:Y:S01]  /*1a00*/  LOP3.LUT R2, R13, 0x80000000, R2, 0x48, !PT ;  /* 0x800000000d027812 */ /* 0x000fe200078e4802 */
[----:B------:R-:W-:Y:S06]  /*1a10*/  BRA `(.L_x_84) ;  /* 0x00000000000c7947 */ /* 0x000fec0003800000 */
.L_x_77:
[----:B------:R-:W0:Y:S01]  /*1a20*/  MUFU.RSQ R2, -QNAN ;  /* 0xffc0000000027908 */ /* 0x000e220000001400 */
[----:B------:R-:W-:Y:S05]  /*1a30*/  BRA `(.L_x_84) ;  /* 0x0000000000047947 */ /* 0x000fea0003800000 */
.L_x_76:
[----:B------:R-:W-:-:S07]  /*1a40*/  FADD.FTZ R2, R2, R3 ;  /* 0x0000000302027221 */ /* 0x000fce0000010000 */
.L_x_84:
[----:B------:R-:W-:Y:S05]  /*1a50*/  BSYNC.RECONVERGENT B2 ;  /* 0x0000000000027941 */ /* 0x000fea0003800200 */
.L_x_74:
[----:B------:R-:W-:-:S04]  /*1a60*/  IMAD.MOV.U32 R11, RZ, RZ, 0x0 ;  /* 0x00000000ff0b7424 */ /* 0x000fc800078e00ff */
[----:B0-----:R-:W-:Y:S05]  /*1a70*/  RET.REL.NODEC R10 `(_Z11calc_pore_fifPfS_) ;  /* 0xffffffe40a607950 */ /* 0x001fea0003c3ffff */
.L_x_85:
        /* <DEDUP_REMOVED lines=16> */
.L_x_127:


//--------------------- .text._Z13calc_extern_fiPfS_ --------------------------
	.section	.text._Z13calc_extern_fiPfS_,"ax",@progbits
	.align	128
        .global         _Z13calc_extern_fiPfS_
        .type           _Z13calc_extern_fiPfS_,@function
        .size           _Z13calc_extern_fiPfS_,(.L_x_136 - _Z13calc_extern_fiPfS_)
        .other          _Z13calc_extern_fiPfS_,@"STO_CUDA_ENTRY STV_DEFAULT"
_Z13calc_extern_fiPfS_:
.text._Z13calc_extern_fiPfS_:
        /* <DEDUP_REMOVED lines=11> */
[----:B------:R-:W2:Y:S01]  /*00b0*/  LDC.64 R4, c[0x0][0x390] ;  /* 0x0000e400ff047b82 */ /* 0x000ea20000000a00 */
[----:B0-----:R-:W-:-:S05]  /*00c0*/  IMAD.WIDE R2, R7, 0x4, R2 ;  /* 0x0000000407027825 */ /* 0x001fca00078e0202 */
[----:B-1----:R-:W3:Y:S01]  /*00d0*/  LDG.E R9, desc[UR4][R2.64] ;  /* 0x0000000402097981 */ /* 0x002ee2000c1e1900 */
[----:B--2---:R-:W-:-:S05]  /*00e0*/  IMAD.WIDE R4, R7, 0x4, R4 ;  /* 0x0000000407047825 */ /* 0x004fca00078e0204 */
[----:B---3--:R-:W-:Y:S04]  /*00f0*/  STG.E desc[UR4][R4.64], R9 ;  /* 0x0000000904007986 */ /* 0x008fe8000c101904 */
[----:B------:R-:W2:Y:S04]  /*0100*/  LDG.E R7, desc[UR4][R2.64+0x4] ;  /* 0x0000040402077981 */ /* 0x000ea8000c1e1900 */
[----:B--2---:R-:W-:Y:S04]  /*0110*/  STG.E desc[UR4][R4.64+0x4], R7 ;  /* 0x0000040704007986 */ /* 0x004fe8000c101904 */
[----:B------:R-:W2:Y:S04]  /*0120*/  LDG.E R11, desc[UR4][R2.64+0x8] ;  /* 0x00000804020b7981 */ /* 0x000ea8000c1e1900 */
[----:B--2---:R-:W-:Y:S01]  /*0130*/  STG.E desc[UR4][R4.64+0x8], R11 ;  /* 0x0000080b04007986 */ /* 0x004fe2000c101904 */
[----:B------:R-:W-:Y:S05]  /*0140*/  EXIT ;  /* 0x000000000000794d */ /* 0x000fea0003800000 */
.L_x_86:
        /* <DEDUP_REMOVED lines=11> */
.L_x_136:


//--------------------- .text._Z9call_PRNGfPfP24curandStatePhilox4_32_10 --------------------------
	.section	.text._Z9call_PRNGfPfP24curandStatePhilox4_32_10,"ax",@progbits
	.align	128
        .global         _Z9call_PRNGfPfP24curandStatePhilox4_32_10
        .type           _Z9call_PRNGfPfP24curandStatePhilox4_32_10,@function
        .size           _Z9call_PRNGfPfP24curandStatePhilox4_32_10,(.L_x_128 - _Z9call_PRNGfPfP24curandStatePhilox4_32_10)
        .other          _Z9call_PRNGfPfP24curandStatePhilox4_32_10,@"STO_CUDA_ENTRY STV_DEFAULT"
_Z9call_PRNGfPfP24curandStatePhilox4_32_10:
.text._Z9call_PRNGfPfP24curandStatePhilox4_32_10:
[----:B------:R-:W-:Y:S01]  /*0000*/  LDC R1, c[0x0][0x37c] ;  /* 0x0000df00ff017b82 */ /* 0x000fe20000000800 */
[----:B------:R-:W0:Y:S07]  /*0010*/  S2R R0, SR_TID.X ;  /* 0x0000000000007919 */ /* 0x000e2e0000002100 */
[----:B------:R-:W0:Y:S01]  /*0020*/  S2UR UR4, SR_CTAID.X ;  /* 0x00000000000479c3 */ /* 0x000e220000002500 */
[----:B------:R-:W1:Y:S01]  /*0030*/  LDCU.64 UR6, c[0x0][0x358] ;  /* 0x00006b00ff0677ac */ /* 0x000e620008000a00 */
[----:B------:R-:W2:Y:S06]  /*0040*/  LDCU UR5, c[0x0][0x380] ;  /* 0x00007000ff0577ac */ /* 0x000eac0008000800 */
[----:B------:R-:W0:Y:S08]  /*0050*/  LDC R7, c[0x0][0x360] ;  /* 0x0000d800ff077b82 */ /* 0x000e300000000800 */
[----:B------:R-:W3:Y:S08]  /*0060*/  LDC.64 R4, c[0x0][0x390] ;  /* 0x0000e400ff047b82 */ /* 0x000ef00000000a00 */
[----:B------:R-:W4:Y:S01]  /*0070*/  LDC.64 R2, c[0x0][0x388] ;  /* 0x0000e200ff027b82 */ /* 0x000f220000000a00 */
[----:B0-----:R-:W-:Y:S01]  /*0080*/  IMAD R7, R7, UR4, R0 ;  /* 0x0000000407077c24 */ /* 0x001fe2000f8e0200 */
[----:B------:R-:W-:-:S03]  /*0090*/  UMOV UR4, URZ ;  /* 0x000000ff00047c82 */ /* 0x000fc60008000000 */
[----:B---3--:R-:W-:-:S04]  /*00a0*/  IMAD.WIDE R4, R7, 0x40, R4 ;  /* 0x0000004007047825 */ /* 0x008fc800078e0204 */
[----:B-12---:R-:W-:-:S07]  /*00b0*/  IMAD R7, R7, 0x3, RZ ;  /* 0x0000000307077824 */ /* 0x006fce00078e02ff */
.L_x_109:
[----:B--2---:R-:W2:Y:S01]  /*00c0*/  LDG.E R0, desc[UR6][R4.64+0x2c] ;  /* 0x00002c0604007981 */ /* 0x004ea2000c1e1900 */
[----:B------:R-:W-:Y:S01]  /*00d0*/  UIADD3 UR4, UPT, UPT, UR4, 0x1, URZ ;  /* 0x0000000104047890 */ /* 0x000fe2000fffe0ff */
[----:B------:R-:W-:Y:S03]  /*00e0*/  BSSY.RECONVERGENT B0, `(.L_x_87) ;  /* 0x0000120000007945 */ /* 0x000fe60003800200 */
[----:B------:R-:W-:Y:S01]  /*00f0*/  UISETP.NE.AND UP0, UPT, UR4, 0x3, UPT ;  /* 0x000000030400788c */ /* 0x000fe2000bf05270 */
[----:B--2---:R-:W-:-:S13]  /*0100*/  ISETP.NE.AND P0, PT, R0, 0x1, PT ;  /* 0x000000010000780c */ /* 0x004fda0003f05270 */
[----:B01-3--:R-:W-:Y:S05]  /*0110*/  @!P0 BRA `(.L_x_88) ;  /* 0x0000001000688947 */ /* 0x00bfea0003800000 */
[----:B------:R-:W2:Y:S01]  /*0120*/  LDG.E R0, desc[UR6][R4.64+0x28] ;  /* 0x0000280604007981 */ /* 0x000ea2000c1e1900 */
[----:B------:R-:W-:Y:S01]  /*0130*/  BSSY.RECONVERGENT B1, `(.L_x_89) ;  /* 0x0000011000017945 */ /* 0x000fe20003800200 */
[C---:B--2---:R-:W-:Y:S02]  /*0140*/  ISETP.NE.AND P0, PT, R0.reuse, 0x1, PT ;  /* 0x000000010000780c */ /* 0x044fe40003f05270 */
[----:B------:R-:W-:-:S11]  /*0150*/  IADD3 R6, PT, PT, R0, 0x1, RZ ;  /* 0x0000000100067810 */ /* 0x000fd60007ffe0ff */
[----:B------:R-:W-:Y:S05]  /*0160*/  @!P0 BRA `(.L_x_90) ;  /* 0x0000000000308947 */ /* 0x000fea0003800000 */
[----:B------:R-:W-:-:S05]  /*0170*/  IMAD.MOV.U32 R9, RZ, RZ, -0x2 ;  /* 0xfffffffeff097424 */ /* 0x000fca00078e00ff */
[----:B------:R-:W-:-:S04]  /*0180*/  VIADDMNMX.U32 R0, R0, R9, 0x2, PT ;  /* 0x0000000200007446 */ /* 0x000fc80003800009 */
[----:B------:R-:W-:-:S04]  /*0190*/  SHF.L.U32 R0, R0, 0x2, RZ ;  /* 0x0000000200007819 */ /* 0x000fc800000006ff */
[----:B------:R-:W0:Y:S02]  /*01a0*/  LDC R8, c[0x2][R0] ;  /* 0x0080000000087b82 */ /* 0x000e240000000800 */
[----:B0-----:R-:W-:-:S04]  /*01b0*/  SHF.R.S32.HI R9, RZ, 0x1f, R8 ;  /* 0x0000001fff097819 */ /* 0x001fc80000011408 */
.L_x_113:
[----:B------:R-:W-:Y:S05]  /*01c0*/  BRX R8 -0x1d0                                                           (*"BRANCH_TARGETS .L_x_114,.L_x_115,.L_x_116"*) ;  /* 0xfffffffc088c7949 */ /* 0x000fea000383ffff */
.L_x_116:
[----:B------:R1:W5:Y:S01]  /*01d0*/  LDG.E R0, desc[UR6][R4.64+0x10] ;  /* 0x0000100604007981 */ /* 0x000362000c1e1900 */
[----:B------:R-:W-:Y:S05]  /*01e0*/  BRA `(.L_x_91) ;  /* 0x0000000000147947 */ /* 0x000fea0003800000 */
.L_x_114:
[----:B------:R2:W5:Y:S01]  /*01f0*/  LDG.E R0, desc[UR6][R4.64+0x18] ;  /* 0x0000180604007981 */ /* 0x000562000c1e1900 */
[----:B------:R-:W-:Y:S05]  /*0200*/  BRA `(.L_x_91) ;  /* 0x00000000000c7947 */ /* 0x000fea0003800000 */
.L_x_115:
[----:B------:R0:W5:Y:S01]  /*0210*/  LDG.E R0, desc[UR6][R4.64+0x1c] ;  /* 0x00001c0604007981 */ /* 0x000162000c1e1900 */
[----:B------:R-:W-:Y:S05]  /*0220*/  BRA `(.L_x_91) ;  /* 0x0000000000047947 */ /* 0x000fea0003800000 */
.L_x_90:
[----:B------:R3:W5:Y:S02]  /*0230*/  LDG.E R0, desc[UR6][R4.64+0x14] ;  /* 0x0000140604007981 */ /* 0x000764000c1e1900 */
.L_x_91:
[----:B------:R-:W-:Y:S05]  /*0240*/  BSYNC.RECONVERGENT B1 ;  /* 0x0000000000017941 */ /* 0x000fea0003800200 */
.L_x_89:
[----:B------:R-:W-:Y:S01]  /*0250*/  ISETP.NE.AND P0, PT, R6, 0x4, PT ;  /* 0x000000040600780c */ /* 0x000fe20003f05270 */
[----:B------:R-:W-:-:S12]  /*0260*/  BSSY.RECONVERGENT B1, `(.L_x_92) ;  /* 0x000005c000017945 */ /* 0x000fd80003800200 */
[----:B------:R-:W-:Y:S05]  /*0270*/  @P0 BRA `(.L_x_93) ;  /* 0x0000000400680947 */ /* 0x000fea0003800000 */
[----:B------:R-:W2:Y:S01]  /*0280*/  LDG.E.64 R12, desc[UR6][R4.64] ;  /* 0x00000006040c7981 */ /* 0x000ea2000c1e1b00 */
[----:B------:R-:W-:Y:S01]  /*0290*/  BSSY.RECONVERGENT B2, `(.L_x_94) ;  /* 0x0000016000027945 */ /* 0x000fe20003800200 */
[----:B--2---:R-:W-:-:S05]  /*02a0*/  VIADD R15, R12, 0x1 ;  /* 0x000000010c0f7836 */ /* 0x004fca0000000000 */
[----:B------:R2:W-:Y:S01]  /*02b0*/  STG.E desc[UR6][R4.64], R15 ;  /* 0x0000000f04007986 */ /* 0x0005e2000c101906 */
[----:B------:R-:W-:-:S13]  /*02c0*/  ISETP.NE.AND P0, PT, R15, RZ, PT ;  /* 0x000000ff0f00720c */ /* 0x000fda0003f05270 */
[----:B--2---:R-:W-:Y:S05]  /*02d0*/  @!P0 BRA `(.L_x_95) ;  /* 0x0000000000088947 */ /* 0x004fea0003800000 */
[----:B------:R2:W5:Y:S01]  /*02e0*/  LDG.E R11, desc[UR6][R4.64+0x8] ;  /* 0x00000806040b7981 */ /* 0x000562000c1e1900 */
[----:B------:R-:W-:Y:S05]  /*02f0*/  BRA `(.L_x_96) ;  /* 0x00000000003c7947 */ /* 0x000fea0003800000 */
.L_x_95:
[----:B------:R2:W5:Y:S01]  /*0300*/  LDG.E R11, desc[UR6][R4.64+0x8] ;  /* 0x00000806040b7981 */ /* 0x000562000c1e1900 */
[----:B------:R-:W-:-:S04]  /*0310*/  IADD3 R13, PT, PT, R13, 0x1, RZ ;  /* 0x000000010d0d7810 */ /* 0x000fc80007ffe0ff */
[----:B------:R-:W-:Y:S01]  /*0320*/  ISETP.NE.AND P0, PT, R13, RZ, PT ;  /* 0x000000ff0d00720c */ /* 0x000fe20003f05270 */
[----:B------:R2:W-:-:S12]  /*0330*/  STG.E desc[UR6][R4.64+0x4], R13 ;  /* 0x0000040d04007986 */ /* 0x0005d8000c101906 */
[----:B--2---:R-:W-:Y:S05]  /*0340*/  @P0 BRA `(.L_x_96) ;  /* 0x0000000000280947 */ /* 0x004fea0003800000 */
[----:B-----5:R-:W-:Y:S02]  /*0350*/  VIADD R11, R11, 0x1 ;  /* 0x000000010b0b7836 */ /* 0x020fe40000000000 */
[----:B------:R-:W-:-:S03]  /*0360*/  HFMA2 R13, -RZ, RZ, 0, 0 ;  /* 0x00000000ff0d7431 */ /* 0x000fc600000001ff */
[----:B------:R2:W-:Y:S01]  /*0370*/  STG.E desc[UR6][R4.64+0x8], R11 ;  /* 0x0000080b04007986 */ /* 0x0005e2000c101906 */
[----:B------:R-:W-:-:S13]  /*0380*/  ISETP.NE.AND P0, PT, R11, RZ, PT ;  /* 0x000000ff0b00720c */ /* 0x000fda0003f05270 */
[----:B--2---:R-:W-:Y:S05]  /*0390*/  @P0 BRA `(.L_x_96) ;  /* 0x0000000000140947 */ /* 0x004fea0003800000 */
[----:B------:R-:W2:Y:S01]  /*03a0*/  LDG.E R6, desc[UR6][R4.64+0xc] ;  /* 0x00000c0604067981 */ /* 0x000ea2000c1e1900 */
[----:B------:R-:W-:Y:S01]  /*03b0*/  MOV R11, RZ ;  /* 0x000000ff000b7202 */ /* 0x000fe20000000f00 */
[----:B------:R-:W-:Y:S02]  /*03c0*/  IMAD.MOV.U32 R13, RZ, RZ, RZ ;  /* 0x000000ffff0d7224 */ /* 0x000fe400078e00ff */
[----:B--2---:R-:W-:-:S05]  /*03d0*/  VIADD R9, R6, 0x1 ;  /* 0x0000000106097836 */ /* 0x004fca0000000000 */
[----:B------:R2:W-:Y:S02]  /*03e0*/  STG.E desc[UR6][R4.64+0xc], R9 ;  /* 0x00000c0904007986 */ /* 0x0005e4000c101906 */
.L_x_96:
[----:B------:R-:W-:Y:S05]  /*03f0*/  BSYNC.RECONVERGENT B2 ;  /* 0x0000000000027941 */ /* 0x000fea0003800200 */
.L_x_94:
[----:B--2---:R-:W2:Y:S04]  /*0400*/  LDG.E.64 R8, desc[UR6][R4.64+0x20] ;  /* 0x0000200604087981 */ /* 0x004ea8000c1e1b00 */
[----:B------:R-:W3:Y:S01]  /*0410*/  LDG.E R14, desc[UR6][R4.64+0xc] ;  /* 0x00000c06040e7981 */ /* 0x000ee2000c1e1900 */
[----:B-----5:R-:W-:-:S04]  /*0420*/  IMAD.WIDE.U32 R10, R11, -0x326172a9, RZ ;  /* 0xcd9e8d570b0a7825 */ /* 0x020fc800078e00ff */
[----:B------:R-:W-:Y:S01]  /*0430*/  IMAD.HI.U32 R6, R15, -0x2daee0ad, RZ ;  /* 0xd2511f530f067827 */ /* 0x000fe200078e00ff */
[----:B------:R-:W-:Y:S02]  /*0440*/  MOV R15, 0xd2511f53 ;  /* 0xd2511f53000f7802 */ /* 0x000fe40000000f00 */
[----:B--2---:R-:W-:-:S03]  /*0450*/  LOP3.LUT R13, R8, R11, R13, 0x96, !PT ;  /* 0x0000000b080d7212 */ /* 0x004fc600078e960d */
[----:B------:R-:W-:Y:S01]  /*0460*/  IMAD R11, R12, R15, -0x2daee0ad ;  /* 0xd2511f530c0b7424 */ /* 0x000fe200078e020f */
[----:B------:R-:W-:Y:S01]  /*0470*/  IADD3 R17, PT, PT, R8, -0x61c88647, RZ ;  /* 0x9e3779b908117810 */ /* 0x000fe20007ffe0ff */
[C---:B------:R-:W-:Y:S01]  /*0480*/  VIADD R16, R9.reuse, 0xbb67ae85 ;  /* 0xbb67ae8509107836 */ /* 0x040fe20000000000 */
[----:B---3--:R-:W-:Y:S01]  /*0490*/  LOP3.LUT R6, R9, R14, R6, 0x96, !PT ;  /* 0x0000000e09067212 */ /* 0x008fe200078e9606 */
[----:B------:R-:W-:-:S04]  /*04a0*/  IMAD.WIDE.U32 R12, R13, -0x2daee0ad, RZ ;  /* 0xd2511f530d0c7825 */ /* 0x000fc800078e00ff */
[----:B------:R-:W-:Y:S01]  /*04b0*/  IMAD.WIDE.U32 R14, R6, -0x326172a9, RZ ;  /* 0xcd9e8d57060e7825 */ /* 0x000fe200078e00ff */
[----:B------:R-:W-:-:S03]  /*04c0*/  LOP3.LUT R11, R16, R13, R11, 0x96, !PT ;  /* 0x0000000d100b7212 */ /* 0x000fc600078e960b */
[----:B------:R-:W-:Y:S01]  /*04d0*/  VIADD R13, R8, 0x3c6ef372 ;  /* 0x3c6ef372080d7836 */ /* 0x000fe20000000000 */
[----:B------:R-:W-:Y:S01]  /*04e0*/  LOP3.LUT R17, R17, R10, R15, 0x96, !PT ;  /* 0x0000000a11117212 */ /* 0x000fe200078e960f */
[----:B------:R-:W-:Y:S01]  /*04f0*/  IMAD.WIDE.U32 R10, R11, -0x326172a9, RZ ;  /* 0xcd9e8d570b0a7825 */ /* 0x000fe200078e00ff */
[----:B------:R-:W-:-:S03]  /*0500*/  IADD3 R15, PT, PT, R9, 0x76cf5d0a, RZ ;  /* 0x76cf5d0a090f7810 */ /* 0x000fc60007ffe0ff */
[----:B------:R-:W-:Y:S01]  /*0510*/  IMAD.WIDE.U32 R16, R17, -0x2daee0ad, RZ ;  /* 0xd2511f5311107825 */ /* 0x000fe200078e00ff */
[----:B------:R-:W-:Y:S02]  /*0520*/  LOP3.LUT R13, R11, R14, R13, 0x96, !PT ;  /* 0x0000000e0b0d7212 */ /* 0x000fe400078e960d */
[----:B------:R-:W-:Y:S01]  /*0530*/  IADD3 R11, PT, PT, R8, -0x255992d5, RZ ;  /* 0xdaa66d2b080b7810 */ /* 0x000fe20007ffe0ff */
[----:B------:R-:W-:Y:S01]  /*0540*/  IMAD.MOV.U32 R6, RZ, RZ, RZ ;  /* 0x000000ffff067224 */ /* 0x000fe200078e00ff */
[----:B------:R-:W-:Y:S01]  /*0550*/  LOP3.LUT R15, R17, R15, R12, 0x96, !PT ;  /* 0x0000000f110f7212 */ /* 0x000fe200078e960c */
[----:B------:R-:W-:Y:S02]  /*0560*/  VIADD R17, R9, 0x32370b8f ;  /* 0x32370b8f09117836 */ /* 0x000fe40000000000 */
[----:B------:R-:W-:-:S04]  /*0570*/  IMAD.WIDE.U32 R12, R13, -0x2daee0ad, RZ ;  /* 0xd2511f530d0c7825 */ /* 0x000fc800078e00ff */
[----:B------:R-:W-:Y:S01]  /*0580*/  IMAD.WIDE.U32 R14, R15, -0x326172a9, RZ ;  /* 0xcd9e8d570f0e7825 */ /* 0x000fe200078e00ff */
[----:B------:R-:W-:-:S03]  /*0590*/  LOP3.LUT R17, R13, R16, R17, 0x96, !PT ;  /* 0x000000100d117212 */ /* 0x000fc600078e9611 */
[----:B------:R-:W-:Y:S01]  /*05a0*/  VIADD R13, R8, 0x78dde6e4 ;  /* 0x78dde6e4080d7836 */ /* 0x000fe20000000000 */
[----:B------:R-:W-:Y:S01]  /*05b0*/  LOP3.LUT R16, R15, R10, R11, 0x96, !PT ;  /* 0x0000000a0f107212 */ /* 0x000fe200078e960b */
[----:B------:R-:W-:Y:S01]  /*05c0*/  IMAD.WIDE.U32 R10, R17, -0x326172a9, RZ ;  /* 0xcd9e8d57110a7825 */ /* 0x000fe200078e00ff */
[----:B------:R-:W-:-:S03]  /*05d0*/  IADD3 R15, PT, PT, R9, -0x126145ec, RZ ;  /* 0xed9eba14090f7810 */ /* 0x000fc60007ffe0ff */
[----:B------:R-:W-:Y:S01]  /*05e0*/  IMAD.WIDE.U32 R16, R16, -0x2daee0ad, RZ ;  /* 0xd2511f5310107825 */ /* 0x000fe200078e00ff */
[----:B------:R-:W-:Y:S02]  /*05f0*/  LOP3.LUT R13, R11, R14, R13, 0x96, !PT ;  /* 0x0000000e0b0d7212 */ /* 0x000fe400078e960d */
[----:B------:R-:W-:Y:S02]  /*0600*/  IADD3 R11, PT, PT, R8, 0x1715609d, RZ ;  /* 0x1715609d080b7810 */ /* 0x000fe40007ffe0ff */
        /* <DEDUP_REMOVED lines=22> */
[----:B------:R-:W-:-:S04]  /*0770*/  LOP3.LUT R13, R17, R14, R13, 0x96, !PT ;  /* 0x0000000e110d7212 */ /* 0x000fc800078e960d */
[----:B------:R-:W-:Y:S01]  /*0780*/  LOP3.LUT R15, R11, R12, R15, 0x96, !PT ;  /* 0x0000000c0b0f7212 */ /* 0x000fe200078e960f */
[----:B------:R-:W-:Y:S01]  /*0790*/  VIADD R11, R9, 0x96a522ad ;  /* 0x96a522ad090b7836 */ /* 0x000fe20000000000 */
[----:B------:R-:W-:Y:S01]  /*07a0*/  IADD3 R9, PT, PT, R8, -0x700cb87f, RZ ;  /* 0x8ff3478108097810 */ /* 0x000fe20007ffe0ff */
[----:B------:R-:W-:-:S04]  /*07b0*/  IMAD.WIDE.U32 R12, R13, -0x2daee0ad, RZ ;  /* 0xd2511f530d0c7825 */ /* 0x000fc800078e00ff */
[----:B------:R-:W-:Y:S01]  /*07c0*/  IMAD.WIDE.U32 R14, R15, -0x326172a9, RZ ;  /* 0xcd9e8d570f0e7825 */ /* 0x000fe200078e00ff */
[----:B------:R-:W-:-:S03]  /*07d0*/  LOP3.LUT R10, R13, R10, R11, 0x96, !PT ;  /* 0x0000000a0d0a7212 */ /* 0x000fc600078e960b */
[----:B------:R-:W-:Y:S01]  /*07e0*/  IMAD.MOV.U32 R11, RZ, RZ, R12 ;  /* 0x000000ffff0b7224 */ /* 0x000fe200078e000c */
[----:B------:R-:W-:Y:S02]  /*07f0*/  LOP3.LUT R8, R15, R16, R9, 0x96, !PT ;  /* 0x000000100f087212 */ /* 0x000fe400078e9609 */
[----:B------:R-:W-:-:S05]  /*0800*/  MOV R9, R14 ;  /* 0x0000000e00097202 */ /* 0x000fca0000000f00 */
[----:B------:R2:W-:Y:S02]  /*0810*/  STG.E.128 desc[UR6][R4.64+0x10], R8 ;  /* 0x0000100804007986 */ /* 0x0005e4000c101d06 */
.L_x_93:
[----:B------:R-:W-:Y:S05]  /*0820*/  BSYNC.RECONVERGENT B1 ;  /* 0x0000000000017941 */ /* 0x000fea0003800200 */
.L_x_92:
[C---:B--2---:R-:W-:Y:S01]  /*0830*/  IADD3 R11, PT, PT, R6.reuse, 0x1, RZ ;  /* 0x00000001060b7810 */ /* 0x044fe20007ffe0ff */
[----:B------:R-:W-:Y:S01]  /*0840*/  BSSY.RECONVERGENT B1, `(.L_x_97) ;  /* 0x0000011000017945 */ /* 0x000fe20003800200 */
[----:B------:R-:W-:-:S03]  /*0850*/  ISETP.NE.AND P0, PT, R6, 0x1, PT ;  /* 0x000000010600780c */ /* 0x000fc60003f05270 */
[----:B------:R2:W-:Y:S10]  /*0860*/  STG.E desc[UR6][R4.64+0x28], R11 ;  /* 0x0000280b04007986 */ /* 0x0005f4000c101906 */
[----:B------:R-:W-:Y:S05]  /*0870*/  @!P0 BRA `(.L_x_98) ;  /* 0x0000000000308947 */ /* 0x000fea0003800000 */
[----:B------:R-:W-:-:S05]  /*0880*/  IMAD.MOV.U32 R9, RZ, RZ, -0x2 ;  /* 0xfffffffeff097424 */ /* 0x000fca00078e00ff */
[----:B------:R-:W-:-:S04]  /*0890*/  VIADDMNMX.U32 R6, R6, R9, 0x2, PT ;  /* 0x0000000206067446 */ /* 0x000fc80003800009 */
[----:B------:R-:W-:-:S04]  /*08a0*/  SHF.L.U32 R6, R6, 0x2, RZ ;  /* 0x0000000206067819 */ /* 0x000fc800000006ff */
[----:B------:R-:W0:Y:S02]  /*08b0*/  LDC R8, c[0x2][R6+0xc] ;  /* 0x0080030006087b82 */ /* 0x000e240000000800 */
[----:B0-----:R-:W-:-:S04]  /*08c0*/  SHF.R.S32.HI R9, RZ, 0x1f, R8 ;  /* 0x0000001fff097819 */ /* 0x001fc80000011408 */
.L_x_117:
[----:B------:R-:W-:Y:S05]  /*08d0*/  BRX R8 -0x8e0                                                           (*"BRANCH_TARGETS .L_x_118,.L_x_119,.L_x_120"*) ;  /* 0xfffffff408c87949 */ /* 0x000fea000383ffff */
.L_x_120:
[----:B------:R0:W5:Y:S01]  /*08e0*/  LDG.E R6, desc[UR6][R4.64+0x10] ;  /* 0x0000100604067981 */ /* 0x000162000c1e1900 */
[----:B------:R-:W-:Y:S05]  /*08f0*/  BRA `(.L_x_99) ;  /* 0x0000000000147947 */ /* 0x000fea0003800000 */
.L_x_118:
[----:B------:R0:W5:Y:S01]  /*0900*/  LDG.E R6, desc[UR6][R4.64+0x18] ;  /* 0x0000180604067981 */ /* 0x000162000c1e1900 */
[----:B------:R-:W-:Y:S05]  /*0910*/  BRA `(.L_x_99) ;  /* 0x00000000000c7947 */ /* 0x000fea0003800000 */
.L_x_119:
[----:B------:R0:W5:Y:S01]  /*0920*/  LDG.E R6, desc[UR6][R4.64+0x1c] ;  /* 0x00001c0604067981 */ /* 0x000162000c1e1900 */
[----:B------:R-:W-:Y:S05]  /*0930*/  BRA `(.L_x_99) ;  /* 0x0000000000047947 */ /* 0x000fea0003800000 */
.L_x_98:
[----:B------:R0:W5:Y:S02]  /*0940*/  LDG.E R6, desc[UR6][R4.64+0x14] ;  /* 0x0000140604067981 */ /* 0x000164000c1e1900 */
.L_x_99:
[----:B------:R-:W-:Y:S05]  /*0950*/  BSYNC.RECONVERGENT B1 ;  /* 0x0000000000017941 */ /* 0x000fea0003800200 */
.L_x_97:
        /* <DEDUP_REMOVED lines=11> */
.L_x_103:
        /* <DEDUP_REMOVED lines=15> */
.L_x_104:
[----:B------:R-:W-:Y:S05]  /*0b00*/  BSYNC.RECONVERGENT B2 ;  /* 0x0000000000027941 */ /* 0x000fea0003800200 */
.L_x_102:
[----:B--2---:R-:W2:Y:S04]  /*0b10*/  LDG.E.64 R8, desc[UR6][R4.64+0x20] ;  /* 0x0000200604087981 */ /* 0x004ea8000c1e1b00 */
[----:B------:R-:W3:Y:S01]  /*0b20*/  LDG.E R16, desc[UR6][R4.64+0xc] ;  /* 0x00000c0604107981 */ /* 0x000ee2000c1e1900 */
[----:B-----5:R-:W-:-:S03]  /*0b30*/  IMAD.WIDE.U32 R10, R11, -0x326172a9, RZ ;  /* 0xcd9e8d570b0a7825 */ /* 0x020fc600078e00ff */
[----:B------:R0:W-:Y:S01]  /*0b40*/  STG.E desc[UR6][R4.64+0x28], RZ ;  /* 0x000028ff04007986 */ /* 0x0001e2000c101906 */
[----:B------:R-:W-:Y:S01]  /*0b50*/  IMAD.HI.U32 R14, R15, -0x2daee0ad, RZ ;  /* 0xd2511f530f0e7827 */ /* 0x000fe200078e00ff */
[----:B------:R-:W-:Y:S02]  /*0b60*/  MOV R15, 0xd2511f53 ;  /* 0xd2511f53000f7802 */ /* 0x000fe40000000f00 */
[----:B--2---:R-:W-:-:S03]  /*0b70*/  LOP3.LUT R13, R8, R11, R13, 0x96, !PT ;  /* 0x0000000b080d7212 */ /* 0x004fc600078e960d */
[----:B------:R-:W-:Y:S01]  /*0b80*/  IMAD R11, R12, R15, -0x2daee0ad ;  /* 0xd2511f530c0b7424 */ /* 0x000fe200078e020f */
[----:B------:R-:W-:Y:S02]  /*0b90*/  IADD3 R17, PT, PT, R8, -0x61c88647, RZ ;  /* 0x9e3779b908117810 */ /* 0x000fe40007ffe0ff */
[C---:B---3--:R-:W-:Y:S01]  /*0ba0*/  LOP3.LUT R14, R9.reuse, R16, R14, 0x96, !PT ;  /* 0x00000010090e7212 */ /* 0x048fe200078e960e */
        /* <DEDUP_REMOVED lines=10> */
[----:B------:R-:W-:Y:S02]  /*0c50*/  IADD3 R11, PT, PT, R8, -0x255992d5, RZ ;  /* 0xdaa66d2b080b7810 */ /* 0x000fe40007ffe0ff */
        /* <DEDUP_REMOVED lines=17> */
[----:B------:R-:W-:Y:S02]  /*0d70*/  IADD3 R13, PT, PT, R8, -0x4ab325aa, RZ ;  /* 0xb54cda56080d7810 */ /* 0x000fe40007ffe0ff */
        /* <DEDUP_REMOVED lines=10> */
[----:B------:R-:W-:Y:S02]  /*0e20*/  LOP3.LUT R17, R13, R16, R17, 0x96, !PT ;  /* 0x000000100d117212 */ /* 0x000fe400078e9611 */
[----:B------:R-:W-:Y:S02]  /*0e30*/  IADD3 R13, PT, PT, R8, -0xe443238, RZ ;  /* 0xf1bbcdc8080d7810 */ /* 0x000fe40007ffe0ff */
[----:B------:R-:W-:Y:S01]  /*0e40*/  LOP3.LUT R11, R15, R10, R11, 0x96, !PT ;  /* 0x0000000a0f0b7212 */ /* 0x000fe200078e960b */
[----:B------:R-:W-:-:S04]  /*0e50*/  IMAD.WIDE.U32 R16, R17, -0x326172a9, RZ ;  /* 0xcd9e8d5711107825 */ /* 0x000fc800078e00ff */
[----:B------:R-:W-:Y:S01]  /*0e60*/  IMAD.WIDE.U32 R10, R11, -0x2daee0ad, RZ ;  /* 0xd2511f530b0a7825 */ /* 0x000fe200078e00ff */
[----:B------:R-:W-:-:S03]  /*0e70*/  LOP3.LUT R13, R17, R14, R13, 0x96, !PT ;  /* 0x0000000e110d7212 */ /* 0x000fc600078e960d */
[----:B------:R-:W-:-:S05]  /*0e80*/  VIADD R15, R9, 0xdb3d7428 ;  /* 0xdb3d7428090f7836 */ /* 0x000fca0000000000 */
[----:B------:R-:W-:Y:S01]  /*0e90*/  LOP3.LUT R15, R11, R12, R15, 0x96, !PT ;  /* 0x0000000c0b0f7212 */ /* 0x000fe200078e960f */
[----:B------:R-:W-:Y:S01]  /*0ea0*/  IMAD.WIDE.U32 R12, R13, -0x2daee0ad, RZ ;  /* 0xd2511f530d0c7825 */ /* 0x000fe200078e00ff */
[----:B------:R-:W-:Y:S02]  /*0eb0*/  IADD3 R11, PT, PT, R9, -0x695add53, RZ ;  /* 0x96a522ad090b7810 */ /* 0x000fe40007ffe0ff */
[----:B------:R-:W-:Y:S01]  /*0ec0*/  IADD3 R9, PT, PT, R8, -0x700cb87f, RZ ;  /* 0x8ff3478108097810 */ /* 0x000fe20007ffe0ff */
[----:B------:R-:W-:Y:S01]  /*0ed0*/  IMAD.WIDE.U32 R14, R15, -0x326172a9, RZ ;  /* 0xcd9e8d570f0e7825 */ /* 0x000fe200078e00ff */
[----:B------:R-:W-:-:S03]  /*0ee0*/  LOP3.LUT R10, R13, R10, R11, 0x96, !PT ;  /* 0x0000000a0d0a7212 */ /* 0x000fc600078e960b */
[----:B------:R-:W-:Y:S01]  /*0ef0*/  IMAD.MOV.U32 R11, RZ, RZ, R12 ;  /* 0x000000ffff0b7224 */ /* 0x000fe200078e000c */
[----:B------:R-:W-:Y:S02]  /*0f00*/  LOP3.LUT R8, R15, R16, R9, 0x96, !PT ;  /* 0x000000100f087212 */ /* 0x000fe400078e9609 */
[----:B------:R-:W-:-:S05]  /*0f10*/  MOV R9, R14 ;  /* 0x0000000e00097202 */ /* 0x000fca0000000f00 */
[----:B------:R0:W-:Y:S02]  /*0f20*/  STG.E.128 desc[UR6][R4.64+0x10], R8 ;  /* 0x0000100804007986 */ /* 0x0001e4000c101d06 */
.L_x_101:
[----:B------:R-:W-:Y:S05]  /*0f30*/  BSYNC.RECONVERGENT B1 ;  /* 0x0000000000017941 */ /* 0x000fea0003800200 */
.L_x_100:
[----:B0-----:R-:W-:Y:S01]  /*0f40*/  HFMA2 R9, -RZ, RZ, 0.1171875, 0 ;  /* 0x2f800000ff097431 */ /* 0x001fe200000001ff */
[----:B-----5:R-:W-:Y:S01]  /*0f50*/  I2FP.F32.U32 R0, R0 ;  /* 0x0000000000007245 */ /* 0x020fe20000201000 */
[----:B------:R-:W-:Y:S01]  /*0f60*/  BSSY.RECONVERGENT B1, `(.L_x_105) ;  /* 0x000002c000017945 */ /* 0x000fe20003800200 */
[----:B--2---:R-:W-:Y:S02]  /*0f70*/  MOV R11, 0x3e055027 ;  /* 0x3e055027000b7802 */ /* 0x004fe40000000f00 */
[----:B------:R-:W-:Y:S01]  /*0f80*/  I2FP.F32.U32 R6, R6 ;  /* 0x0000000600067245 */ /* 0x000fe20000201000 */
[----:B------:R-:W-:-:S05]  /*0f90*/  FFMA R0, R0, R9, 1.1641532182693481445e-10 ;  /* 0x2f00000000007423 */ /* 0x000fca0000000009 */
[----:B------:R-:W-:-:S13]  /*0fa0*/  FSETP.GEU.AND P0, PT, R0, 1.175494350822287508e-38, PT ;  /* 0x008000000000780b */ /* 0x000fda0003f0e000 */
[----:B------:R-:W-:-:S04]  /*0fb0*/  @!P0 FMUL R0, R0, 8388608 ;  /* 0x4b00000000008820 */ /* 0x000fc80000400000 */
[----:B------:R-:W-:-:S05]  /*0fc0*/  VIADD R8, R0, 0xc0d55555 ;  /* 0xc0d5555500087836 */ /* 0x000fca0000000000 */
[----:B------:R-:W-:-:S04]  /*0fd0*/  LOP3.LUT R9, R8, 0xff800000, RZ, 0xc0, !PT ;  /* 0xff80000008097812 */ /* 0x000fc800078ec0ff */
[-C--:B------:R-:W-:Y:S02]  /*0fe0*/  IADD3 R8, PT, PT, R0, -R9.reuse, RZ ;  /* 0x8000000900087210 */ /* 0x080fe40007ffe0ff */
[----:B------:R-:W-:-:S03]  /*0ff0*/  I2FP.F32.S32 R9, R9 ;  /* 0x0000000900097245 */ /* 0x000fc60000201400 */
[----:B------:R-:W-:Y:S01]  /*1000*/  FADD R10, R8, -1 ;  /* 0xbf800000080a7421 */ /* 0x000fe20000000000 */
[----:B------:R-:W-:Y:S02]  /*1010*/  FSEL R8, RZ, -23, P0 ;  /* 0xc1b80000ff087808 */ /* 0x000fe40000000000 */
[----:B------:R-:W-:Y:S01]  /*1020*/  ISETP.GT.U32.AND P0, PT, R0, 0x7f7fffff, PT ;  /* 0x7f7fffff0000780c */ /* 0x000fe20003f04070 */
[C---:B------:R-:W-:Y:S02]  /*1030*/  FFMA R11, R10.reuse, -R11, 0.14084610342979431152 ;  /* 0x3e1039f60a0b7423 */ /* 0x040fe4000000080b */
[----:B------:R-:W-:Y:S01]  /*1040*/  FFMA R8, R9, 1.1920928955078125e-07, R8 ;  /* 0x3400000009087823 */ /* 0x000fe20000000008 */
[----:B------:R-:W-:Y:S02]  /*1050*/  IMAD.MOV.U32 R9, RZ, RZ, 0x7f800000 ;  /* 0x7f800000ff097424 */ /* 0x000fe400078e00ff */
[----:B------:R-:W-:-:S04]  /*1060*/  FFMA R11, R10, R11, -0.12148627638816833496 ;  /* 0xbdf8cdcc0a0b7423 */ /* 0x000fc8000000000b */
[----:B------:R-:W-:-:S04]  /*1070*/  FFMA R11, R10, R11, 0.13980610668659210205 ;  /* 0x3e0f29550a0b7423 */ /* 0x000fc8000000000b */
[----:B------:R-:W-:-:S04]  /*1080*/  FFMA R11, R10, R11, -0.16684235632419586182 ;  /* 0xbe2ad8b90a0b7423 */ /* 0x000fc8000000000b */
[----:B------:R-:W-:-:S04]  /*1090*/  FFMA R11, R10, R11, 0.20012299716472625732 ;  /* 0x3e4ced0b0a0b7423 */ /* 0x000fc8000000000b */
[----:B------:R-:W-:-:S04]  /*10a0*/  FFMA R11, R10, R11, -0.24999669194221496582 ;  /* 0xbe7fff220a0b7423 */ /* 0x000fc8000000000b */
[----:B------:R-:W-:-:S04]  /*10b0*/  FFMA R11, R10, R11, 0.33333182334899902344 ;  /* 0x3eaaaa780a0b7423 */ /* 0x000fc8000000000b */
[----:B------:R-:W-:-:S04]  /*10c0*/  FFMA R11, R10, R11, -0.5 ;  /* 0xbf0000000a0b7423 */ /* 0x000fc8000000000b */
[----:B------:R-:W-:-:S04]  /*10d0*/  FMUL R11, R10, R11 ;  /* 0x0000000b0a0b7220 */ /* 0x000fc80000400000 */
[----:B------:R-:W-:-:S04]  /*10e0*/  FFMA R11, R10, R11, R10 ;  /* 0x0000000b0a0b7223 */ /* 0x000fc8000000000a */
[----:B------:R-:W-:Y:S01]  /*10f0*/  FFMA R8, R8, 0.69314718246459960938, R11 ;  /* 0x3f31721808087823 */ /* 0x000fe2000000000b */
[C---:B------:R-:W-:Y:S01]  /*1100*/  @P0 FFMA R8, R0.reuse, R9, +INF ;  /* 0x7f80000000080423 */ /* 0x040fe20000000009 */
[----:B------:R-:W-:Y:S01]  /*1110*/  FSETP.NEU.AND P0, PT, R0, RZ, PT ;  /* 0x000000ff0000720b */ /* 0x000fe20003f0d000 */
[----:B------:R-:W-:Y:S02]  /*1120*/  HFMA2 R9, -RZ, RZ, 0.1495361328125, 0.0004794597625732421875 ;  /* 0x30c90fdbff097431 */ /* 0x000fe400000001ff */
[----:B------:R-:W-:-:S05]  /*1130*/  FMUL R8, R8, -2 ;  /* 0xc000000008087820 */ /* 0x000fca0000400000 */
[----:B------:R-:W-:Y:S01]  /*1140*/  FSEL R11, R8, +INF , P0 ;  /* 0x7f800000080b7808 */ /* 0x000fe20000000000 */
[----:B------:R-:W-:-:S03]  /*1150*/  FFMA R13, R6, R9, 7.314590599882819788e-10 ;  /* 0x30490fdb060d7423 */ /* 0x000fc60000000009 */
[----:B------:R-:W-:Y:S01]  /*1160*/  IADD3 R0, PT, PT, R11, -0xd000000, RZ ;  /* 0xf30000000b007810 */ /* 0x000fe20007ffe0ff */
[----:B------:R0:W2:Y:S03]  /*1170*/  MUFU.RSQ R8, R11 ;  /* 0x0000000b00087308 */ /* 0x0000a60000001400 */
[----:B------:R-:W-:-:S13]  /*1180*/  ISETP.GT.U32.AND P0, PT, R0, 0x727fffff, PT ;  /* 0x727fffff0000780c */ /* 0x000fda0003f04070 */
[----:B0-----:R-:W-:Y:S05]  /*1190*/  @!P0 BRA `(.L_x_106) ;  /* 0x0000000000108947 */ /* 0x001fea0003800000 */
[----:B------:R-:W-:-:S07]  /*11a0*/  MOV R12, 0x11c0 ;  /* 0x000011c0000c7802 */ /* 0x000fce0000000f00 */
[----:B-1234-:R-:W-:Y:S05]  /*11b0*/  CALL.REL.NOINC `($__internal_7_$__cuda_sm20_sqrt_rn_f32_slowpath) ;  /* 0x0000000000647944 */ /* 0x01efea0003c00000 */
[----:B------:R-:W-:Y:S01]  /*11c0*/  IMAD.MOV.U32 R0, RZ, RZ, R6 ;  /* 0x000000ffff007224 */ /* 0x000fe200078e0006 */
[----:B------:R-:W-:Y:S06]  /*11d0*/  BRA `(.L_x_107) ;  /* 0x0000000000107947 */ /* 0x000fec0003800000 */
.L_x_106:
[----:B--2---:R-:W-:Y:S01]  /*11e0*/  FMUL.FTZ R0, R11, R8 ;  /* 0x000000080b007220 */ /* 0x004fe20000410000 */
[----:B------:R-:W-:-:S03]  /*11f0*/  FMUL.FTZ R6, R8, 0.5 ;  /* 0x3f00000008067820 */ /* 0x000fc60000410000 */
[----:B------:R-:W-:-:S04]  /*1200*/  FFMA R9, -R0, R0, R11 ;  /* 0x0000000000097223 */ /* 0x000fc8000000010b */
[----:B------:R-:W-:-:S07]  /*1210*/  FFMA R0, R9, R6, R0 ;  /* 0x0000000609007223 */ /* 0x000fce0000000000 */
.L_x_107:
[----:B------:R-:W-:Y:S05]  /*1220*/  BSYNC.RECONVERGENT B1 ;  /* 0x0000000000017941 */ /* 0x000fea0003800200 */
.L_x_105:
[----:B------:R-:W-:Y:S01]  /*1230*/  FMUL.RZ R6, R13, 0.15915493667125701904 ;  /* 0x3e22f9830d067820 */ /* 0x000fe2000040c000 */
[----:B------:R-:W-:-:S03]  /*1240*/  MOV R13, 0x1 ;  /* 0x00000001000d7802 */ /* 0x000fc60000000f00 */
[----:B------:R-:W0:Y:S02]  /*1250*/  MUFU.COS R9, R6 ;  /* 0x0000000600097308 */ /* 0x000e240000000000 */
[----:B------:R2:W-:Y:S01]  /*1260*/  STG.E desc[UR6][R4.64+0x2c], R13 ;  /* 0x00002c0d04007986 */ /* 0x0005e2000c101906 */
[----:B0-----:R-:W-:-:S05]  /*1270*/  FMUL R11, R9, R0 ;  /* 0x00000000090b7220 */ /* 0x001fca0000400000 */
[----:B------:R-:W0:Y:S01]  /*1280*/  MUFU.SIN R9, R6 ;  /* 0x0000000600097308 */ /* 0x000e220000000400 */
[----:B------:R2:W-:Y:S01]  /*1290*/  STG.E desc[UR6][R4.64+0x34], R11 ;  /* 0x0000340b04007986 */ /* 0x0005e2000c101906 */
[----:B0-----:R-:W-:Y:S01]  /*12a0*/  FMUL R0, R9, R0 ;  /* 0x0000000009007220 */ /* 0x001fe20000400000 */
[----:B--2---:R-:W-:Y:S06]  /*12b0*/  BRA `(.L_x_108) ;  /* 0x0000000000087947 */ /* 0x004fec0003800000 */
.L_x_88:
[----:B------:R0:W5:Y:S04]  /*12c0*/  LDG.E R0, desc[UR6][R4.64+0x34] ;  /* 0x0000340604007981 */ /* 0x000168000c1e1900 */
[----:B------:R0:W-:Y:S02]  /*12d0*/  STG.E desc[UR6][R4.64+0x2c], RZ ;  /* 0x00002cff04007986 */ /* 0x0001e4000c101906 */
.L_x_108:
[----:B------:R-:W-:Y:S05]  /*12e0*/  BSYNC.RECONVERGENT B0 ;  /* 0x0000000000007941 */ /* 0x000fea0003800200 */
.L_x_87:
[----:B-----5:R-:W-:Y:S01]  /*12f0*/  FMUL R11, R0, UR5 ;  /* 0x00000005000b7c20 */ /* 0x020fe20008400000 */
[C---:B----4-:R-:W-:Y:S01]  /*1300*/  IMAD.WIDE R8, R7.reuse, 0x4, R2 ;  /* 0x0000000407087825 */ /* 0x050fe200078e0202 */
[----:B------:R-:W-:-:S04]  /*1310*/  IADD3 R7, PT, PT, R7, 0x1, RZ ;  /* 0x0000000107077810 */ /* 0x000fc80007ffe0ff */
[----:B------:R2:W-:Y:S01]  /*1320*/  STG.E desc[UR6][R8.64], R11 ;  /* 0x0000000b08007986 */ /* 0x0005e2000c101906 */
[----:B------:R-:W-:Y:S05]  /*1330*/  BRA.U UP0, `(.L_x_109) ;  /* 0xffffffed00607547 */ /* 0x000fea000b83ffff */
[----:B------:R-:W-:Y:S05]  /*1340*/  EXIT ;  /* 0x000000000000794d */ /* 0x000fea0003800000 */
        .weak           $__internal_7_$__cuda_sm20_sqrt_rn_f32_slowpath
        .type           $__internal_7_$__cuda_sm20_sqrt_rn_f32_slowpath,@function
        .size           $__internal_7_$__cuda_sm20_sqrt_rn_f32_slowpath,(.L_x_128 - $__internal_7_$__cuda_sm20_sqrt_rn_f32_slowpath)
$__internal_7_$__cuda_sm20_sqrt_rn_f32_slowpath:
[----:B------:R-:W-:-:S13]  /*1350*/  LOP3.LUT P0, RZ, R11, 0x7fffffff, RZ, 0xc0, !PT ;  /* 0x7fffffff0bff7812 */ /* 0x000fda000780c0ff */
[----:B------:R-:W-:Y:S01]  /*1360*/  @!P0 IMAD.MOV.U32 R6, RZ, RZ, R11 ;  /* 0x000000ffff068224 */ /* 0x000fe200078e000b */
[----:B------:R-:W-:Y:S06]  /*1370*/  @!P0 BRA `(.L_x_110) ;  /* 0x0000000000448947 */ /* 0x000fec0003800000 */
[----:B------:R-:W-:Y:S02]  /*1380*/  FSETP.GEU.FTZ.AND P0, PT, R11, RZ, PT ;  /* 0x000000ff0b00720b */ /* 0x000fe40003f1e000 */
[----:B------:R-:W-:-:S11]  /*1390*/  MOV R0, R11 ;  /* 0x0000000b00007202 */ /* 0x000fd60000000f00 */
        /* <DEDUP_REMOVED lines=9> */
[----:B------:R-:W-:-:S03]  /*1430*/  @P0 FMUL.FTZ R9, R9, 0.5 ;  /* 0x3f00000009090820 */ /* 0x000fc60000410000 */
[----:B------:R-:W-:-:S04]  /*1440*/  @P0 FADD.FTZ R6, -R11, -RZ ;  /* 0x800000ff0b060221 */ /* 0x000fc80000010100 */
[----:B------:R-:W-:Y:S01]  /*1450*/  @P0 FFMA R10, R11, R6, R8 ;  /* 0x000000060b0a0223 */ /* 0x000fe20000000008 */
[----:B------:R-:W-:-:S03]  /*1460*/  @!P0 IMAD.MOV.U32 R6, RZ, RZ, R0 ;  /* 0x000000ffff068224 */ /* 0x000fc600078e0000 */
[----:B------:R-:W-:-:S04]  /*1470*/  @P0 FFMA R9, R10, R9, R11 ;  /* 0x000000090a090223 */ /* 0x000fc8000000000b */
[----:B------:R-:W-:-:S07]  /*1480*/  @P0 FMUL.FTZ R6, R9, 2.3283064365386962891e-10 ;  /* 0x2f80000009060820 */ /* 0x000fce0000410000 */
.L_x_110:
[----:B------:R-:W-:Y:S01]  /*1490*/  HFMA2 R9, -RZ, RZ, 0, 0 ;  /* 0x00000000ff097431 */ /* 0x000fe200000001ff */
[----:B------:R-:W-:-:S04]  /*14a0*/  MOV R8, R12 ;  /* 0x0000000c00087202 */ /* 0x000fc80000000f00 */
[----:B------:R-:W-:Y:S05]  /*14b0*/  RET.REL.NODEC R8 `(_Z9call_PRNGfPfP24curandStatePhilox4_32_10) ;  /* 0xffffffe808d07950 */ /* 0x000fea0003c3ffff */
.L_x_111:
        /* <DEDUP_REMOVED lines=12> */
.L_x_128:


//--------------------- .text._Z10setup_PRNGiP24curandStatePhilox4_32_10 --------------------------
	.section	.text._Z10setup_PRNGiP24curandStatePhilox4_32_10,"ax",@progbits
	.align	128
        .global         _Z10setup_PRNGiP24curandStatePhilox4_32_10
        .type           _Z10setup_PRNGiP24curandStatePhilox4_32_10,@function
        .size           _Z10setup_PRNGiP24curandStatePhilox4_32_10,(.L_x_138 - _Z10setup_PRNGiP24curandStatePhilox4_32_10)
        .other          _Z10setup_PRNGiP24curandStatePhilox4_32_10,@"STO_CUDA_ENTRY STV_DEFAULT"
_Z10setup_PRNGiP24curandStatePhilox4_32_10:
.text._Z10setup_PRNGiP24curandStatePhilox4_32_10:
[----:B------:R-:W-:Y:S01]  /*0000*/  LDC R1, c[0x0][0x37c] ;  /* 0x0000df00ff017b82 */ /* 0x000fe20000000800 */
[----:B------:R-:W0:Y:S07]  /*0010*/  S2R R3, SR_TID.X ;  /* 0x0000000000037919 */ /* 0x000e2e0000002100 */
[----:B------:R-:W0:Y:S08]  /*0020*/  S2UR UR4, SR_CTAID.X ;  /* 0x00000000000479c3 */ /* 0x000e300000002500 */
[----:B------:R-:W0:Y:S08]  /*0030*/  LDC R6, c[0x0][0x360] ;  /* 0x0000d800ff067b82 */ /* 0x000e300000000800 */
[----:B------:R-:W1:Y:S01]  /*0040*/  LDC R8, c[0x0][0x380] ;  /* 0x0000e000ff087b82 */ /* 0x000e620000000800 */
[----:B0-----:R-:W-:Y:S01]  /*0050*/  IMAD R6, R6, UR4, R3 ;  /* 0x0000000406067c24 */ /* 0x001fe2000f8e0203 */
[----:B------:R-:W0:Y:S03]  /*0060*/  LDCU.64 UR4, c[0x0][0x358] ;  /* 0x00006b00ff0477ac */ /* 0x000e260008000a00 */
[----:B------:R-:W-:Y:S01]  /*0070*/  IMAD.WIDE.U32 R10, R6, -0x326172a9, RZ ;  /* 0xcd9e8d57060a7825 */ /* 0x000fe200078e00ff */
[----:B------:R-:W-:-:S02]  /*0080*/  SHF.R.S32.HI R7, RZ, 0x1f, R6 ;  /* 0x0000001fff077819 */ /* 0x000fc40000011406 */
[----:B-1----:R-:W-:Y:S02]  /*0090*/  SHF.R.S32.HI R9, RZ, 0x1f, R8 ;  /* 0x0000001fff097819 */ /* 0x002fe40000011408 */
[----:B------:R-:W-:Y:S02]  /*00a0*/  LOP3.LUT R2, R11, R8, RZ, 0x3c, !PT ;  /* 0x000000080b027212 */ /* 0x000fe400078e3cff */
[----:B------:R-:W-:Y:S01]  /*00b0*/  LOP3.LUT R12, R7, R9, RZ, 0x3c, !PT ;  /* 0x00000009070c7212 */ /* 0x000fe200078e3cff */
[----:B------:R-:W-:Y:S01]  /*00c0*/  VIADD R5, R9, 0xbb67ae85 ;  /* 0xbb67ae8509057836 */ /* 0x000fe20000000000 */
[----:B------:R-:W-:Y:S01]  /*00d0*/  IADD3 R11, PT, PT, R8, 0x3c6ef372, RZ ;  /* 0x3c6ef372080b7810 */ /* 0x000fe20007ffe0ff */
[----:B------:R-:W-:-:S04]  /*00e0*/  IMAD.WIDE.U32 R2, R2, -0x2daee0ad, RZ ;  /* 0xd2511f5302027825 */ /* 0x000fc800078e00ff */
[----:B------:R-:W-:Y:S01]  /*00f0*/  IMAD.WIDE.U32 R12, R12, -0x326172a9, RZ ;  /* 0xcd9e8d570c0c7825 */ /* 0x000fe200078e00ff */
[----:B------:R-:W-:-:S03]  /*0100*/  LOP3.LUT R5, R5, R3, RZ, 0x3c, !PT ;  /* 0x0000000305057212 */ /* 0x000fc600078e3cff */
[----:B------:R-:W-:Y:S02]  /*0110*/  VIADD R3, R8, 0x9e3779b9 ;  /* 0x9e3779b908037836 */ /* 0x000fe40000000000 */
[----:B------:R-:W-:-:S03]  /*0120*/  IMAD.WIDE.U32 R4, R5, -0x326172a9, RZ ;  /* 0xcd9e8d5705047825 */ /* 0x000fc600078e00ff */
[----:B------:R-:W-:Y:S02]  /*0130*/  LOP3.LUT R3, R3, R10, R13, 0x96, !PT ;  /* 0x0000000a03037212 */ /* 0x000fe400078e960d */
[----:B------:R-:W-:Y:S02]  /*0140*/  LOP3.LUT R11, R5, R12, R11, 0x96, !PT ;  /* 0x0000000c050b7212 */ /* 0x000fe400078e960b */
[----:B------:R-:W-:Y:S01]  /*0150*/  IADD3 R5, PT, PT, R9, 0x32370b8f, RZ ;  /* 0x32370b8f09057810 */ /* 0x000fe20007ffe0ff */
[----:B------:R-:W-:-:S04]  /*0160*/  IMAD.WIDE.U32 R12, R3, -0x2daee0ad, RZ ;  /* 0xd2511f53030c7825 */ /* 0x000fc800078e00ff */
[----:B------:R-:W-:Y:S02]  /*0170*/  VIADD R3, R9, 0x76cf5d0a ;  /* 0x76cf5d0a09037836 */ /* 0x000fe40000000000 */
[----:B------:R-:W-:-:S03]  /*0180*/  IMAD.WIDE.U32 R10, R11, -0x2daee0ad, RZ ;  /* 0xd2511f530b0a7825 */ /* 0x000fc600078e00ff */
[----:B------:R-:W-:Y:S02]  /*0190*/  LOP3.LUT R3, R13, R2, R3, 0x96, !PT ;  /* 0x000000020d037212 */ /* 0x000fe400078e9603 */
[----:B------:R-:W-:Y:S01]  /*01a0*/  LOP3.LUT R2, R11, R12, R5, 0x96, !PT ;  /* 0x0000000c0b027212 */ /* 0x000fe200078e9605 */
[C---:B------:R-:W-:Y:S01]  /*01b0*/  VIADD R5, R8.reuse, 0xdaa66d2b ;  /* 0xdaa66d2b08057836 */ /* 0x040fe20000000000 */
[----:B------:R-:W-:Y:S01]  /*01c0*/  IADD3 R11, PT, PT, R8, 0x78dde6e4, RZ ;  /* 0x78dde6e4080b7810 */ /* 0x000fe20007ffe0ff */
[----:B------:R-:W-:-:S04]  /*01d0*/  IMAD.WIDE.U32 R12, R3, -0x326172a9, RZ ;  /* 0xcd9e8d57030c7825 */ /* 0x000fc800078e00ff */
[----:B------:R-:W-:Y:S01]  /*01e0*/  IMAD.WIDE.U32 R2, R2, -0x326172a9, RZ ;  /* 0xcd9e8d5702027825 */ /* 0x000fe200078e00ff */
[----:B------:R-:W-:-:S04]  /*01f0*/  LOP3.LUT R5, R13, R4, R5, 0x96, !PT ;  /* 0x000000040d057212 */ /* 0x000fc800078e9605 */
[----:B------:R-:W-:Y:S01]  /*0200*/  LOP3.LUT R4, R3, R12, R11, 0x96, !PT ;  /* 0x0000000c03047212 */ /* 0x000fe200078e960b */
[----:B------:R-:W-:Y:S01]  /*0210*/  IMAD.WIDE.U32 R12, R5, -0x2daee0ad, RZ ;  /* 0xd2511f53050c7825 */ /* 0x000fe200078e00ff */
[----:B------:R-:W-:-:S03]  /*0220*/  IADD3 R11, PT, PT, R9, -0x56f99767, RZ ;  /* 0xa9066899090b7810 */ /* 0x000fc60007ffe0ff */
[----:B------:R-:W-:Y:S02]  /*0230*/  VIADD R3, R9, 0xed9eba14 ;  /* 0xed9eba1409037836 */ /* 0x000fe40000000000 */
[----:B------:R-:W-:-:S03]  /*0240*/  IMAD.WIDE.U32 R4, R4, -0x2daee0ad, RZ ;  /* 0xd2511f5304047825 */ /* 0x000fc600078e00ff */
[----:B------:R-:W-:Y:S02]  /*0250*/  LOP3.LUT R3, R13, R10, R3, 0x96, !PT ;  /* 0x0000000a0d037212 */ /* 0x000fe400078e9603 */
[----:B------:R-:W-:Y:S02]  /*0260*/  LOP3.LUT R11, R5, R12, R11, 0x96, !PT ;  /* 0x0000000c050b7212 */ /* 0x000fe400078e960b */
[----:B------:R-:W-:Y:S01]  /*0270*/  IADD3 R5, PT, PT, R8, -0x4ab325aa, RZ ;  /* 0xb54cda5608057810 */ /* 0x000fe20007ffe0ff */
        /* <DEDUP_REMOVED lines=12> */
[----:B------:R-:W1:Y:S01]  /*0340*/  LDC.64 R2, c[0x0][0x388] ;  /* 0x0000e200ff027b82 */ /* 0x000e620000000a00 */
[C---:B------:R-:W-:Y:S02]  /*0350*/  IADD3 R15, PT, PT, R8.reuse, -0xe443238, RZ ;  /* 0xf1bbcdc8080f7810 */ /* 0x040fe40007ffe0ff */
        /* <DEDUP_REMOVED lines=10> */
[----:B------:R-:W-:Y:S01]  /*0400*/  VIADD R13, R8, 0x8ff34781 ;  /* 0x8ff34781080d7836 */ /* 0x000fe20000000000 */
[----:B------:R-:W-:Y:S01]  /*0410*/  CS2R R4, SRZ ;  /* 0x0000000000047805 */ /* 0x000fe2000001ff00 */
[----:B------:R-:W-:Y:S01]  /*0420*/  IMAD.WIDE.U32 R18, R11, -0x326172a9, RZ ;  /* 0xcd9e8d570b127825 */ /* 0x000fe200078e00ff */
[----:B------:R-:W-:Y:S02]  /*0430*/  CS2R R10, SRZ ;  /* 0x00000000000a7805 */ /* 0x000fe4000001ff00 */
[----:B------:R-:W-:Y:S01]  /*0440*/  MOV R15, R16 ;  /* 0x00000010000f7202 */ /* 0x000fe20000000f00 */
[----:B-1----:R-:W-:Y:S01]  /*0450*/  IMAD.WIDE R2, R6, 0x40, R2 ;  /* 0x0000004006027825 */ /* 0x002fe200078e0202 */
[----:B------:R-:W-:-:S03]  /*0460*/  LOP3.LUT R12, R19, R12, R13, 0x96, !PT ;  /* 0x0000000c130c7212 */ /* 0x000fc600078e960d */
[----:B------:R-:W-:Y:S01]  /*0470*/  IMAD.MOV.U32 R13, RZ, RZ, R18 ;  /* 0x000000ffff0d7224 */ /* 0x000fe200078e0012 */
[----:B0-----:R-:W-:Y:S04]  /*0480*/  STG.E.128 desc[UR4][R2.64], R4 ;  /* 0x0000000402007986 */ /* 0x001fe8000c101d04 */
[----:B------:R-:W-:Y:S04]  /*0490*/  STG.E.128 desc[UR4][R2.64+0x20], R8 ;  /* 0x0000200802007986 */ /* 0x000fe8000c101d04 */
[----:B------:R-:W-:Y:S04]  /*04a0*/  STG.E.64 desc[UR4][R2.64+0x30], RZ ;  /* 0x000030ff02007986 */ /* 0x000fe8000c101b04 */
[----:B------:R-:W-:Y:S04]  /*04b0*/  STG.E.64 desc[UR4][R2.64+0x38], RZ ;  /* 0x000038ff02007986 */ /* 0x000fe8000c101b04 */
[----:B------:R-:W-:Y:S01]  /*04c0*/  STG.E.128 desc[UR4][R2.64+0x10], R12 ;  /* 0x0000100c02007986 */ /* 0x000fe2000c101d04 */
[----:B------:R-:W-:Y:S05]  /*04d0*/  EXIT ;  /* 0x000000000000794d */ /* 0x000fea0003800000 */
.L_x_112:
        /* <DEDUP_REMOVED lines=10> */
.L_x_138:


//--------------------- .nv.global.init           --------------------------
	.section	.nv.global.init,"aw",@progbits
	.align	4
.nv.global.init:
	.type		mrg32k3aM1SubSeq,@object
	.size		mrg32k3aM1SubSeq,(mrg32k3aM2SubSeq - mrg32k3aM1SubSeq)
mrg32k3aM1SubSeq:
        /*0000*/ 	.byte	0x0b, 0xcc, 0xee, 0x04, 0x73, 0x29, 0x8b, 0x6f, 0xf6, 0x53, 0x03, 0xf6, 0x23, 0xf6, 0xea, 0xda
        /* <DEDUP_REMOVED lines=125> */
	.type		mrg32k3aM2SubSeq,@object
	.size		mrg32k3aM2SubSeq,(mrg32k3aM1 - mrg32k3aM2SubSeq)
mrg32k3aM2SubSeq:
        /* <DEDUP_REMOVED lines=126> */
	.type		mrg32k3aM1,@object
	.size		mrg32k3aM1,(mrg32k3aM1Seq - mrg32k3aM1)
mrg32k3aM1:
        /* <DEDUP_REMOVED lines=144> */
	.type		mrg32k3aM1Seq,@object
	.size		mrg32k3aM1Seq,(mrg32k3aM2 - mrg32k3aM1Seq)
mrg32k3aM1Seq:
        /* <DEDUP_REMOVED lines=144> */
	.type		mrg32k3aM2,@object
	.size		mrg32k3aM2,(mrg32k3aM2Seq - mrg32k3aM2)
mrg32k3aM2:
        /* <DEDUP_REMOVED lines=144> */
	.type		mrg32k3aM2Seq,@object
	.size		mrg32k3aM2Seq,(precalc_xorwow_matrix - mrg32k3aM2Seq)
mrg32k3aM2Seq:
        /* <DEDUP_REMOVED lines=144> */
	.type		precalc_xorwow_matrix,@object
	.size		precalc_xorwow_matrix,(precalc_xorwow_offset_matrix - precalc_xorwow_matrix)
precalc_xorwow_matrix:
        /* <DEDUP_REMOVED lines=6400> */
	.type		precalc_xorwow_offset_matrix,@object
	.size		precalc_xorwow_offset_matrix,(.L_1 - precalc_xorwow_offset_matrix)
precalc_xorwow_offset_matrix:
        /* <DEDUP_REMOVED lines=6400> */
.L_1:


//--------------------- .nv.shared.reserved.0     --------------------------
	.section	.nv.shared.reserved.0,"aw",@nobits
	.weak		__nv_reservedSMEM_offset_0_alias
	.size		__nv_reservedSMEM_offset_0_alias, 0, 64
	.other		__nv_reservedSMEM_offset_0_alias,@"STO_CUDA_RESERVED_SHARED STV_DEFAULT"
__nv_reservedSMEM_offset_0_alias:
	.zero		0
	.zero		64


//--------------------- .nv.constant0._Z10RK_stage_2iPfS_S_S_ --------------------------
	.section	.nv.constant0._Z10RK_stage_2iPfS_S_S_,"a",@progbits
	.sectionflags	@""
	.align	4
.nv.constant0._Z10RK_stage_2iPfS_S_S_:
	.zero		936


//--------------------- .nv.constant0._Z10RK_stage_1iPfS_S_S_ --------------------------
	.section	.nv.constant0._Z10RK_stage_1iPfS_S_S_,"a",@progbits
	.sectionflags	@""
	.align	4
.nv.constant0._Z10RK_stage_1iPfS_S_S_:
	.zero		936


//--------------------- .nv.constant0._Z14calc_exclvol_fiPfS_ --------------------------
	.section	.nv.constant0._Z14calc_exclvol_fiPfS_,"a",@progbits
	.sectionflags	@""
	.align	4
.nv.constant0._Z14calc_exclvol_fiPfS_:
	.zero		920


//--------------------- .nv.constant0._Z13calc_intern_fiPfS_S_S_ --------------------------
	.section	.nv.constant0._Z13calc_intern_fiPfS_S_S_,"a",@progbits
	.sectionflags	@""
	.align	4
.nv.constant0._Z13calc_intern_fiPfS_S_S_:
	.zero		936


//--------------------- .nv.constant0._Z12calc_cosinesiPfS_S_ --------------------------
	.section	.nv.constant0._Z12calc_cosinesiPfS_S_,"a",@progbits
	.sectionflags	@""
	.align	4
.nv.constant0._Z12calc_cosinesiPfS_S_:
	.zero		928


//--------------------- .nv.constant0._Z10calc_bondsiPfS_S_ --------------------------
	.section	.nv.constant0._Z10calc_bondsiPfS_S_,"a",@progbits
	.sectionflags	@""
	.align	4
.nv.constant0._Z10calc_bondsiPfS_S_:
	.zero		928


//--------------------- .nv.constant0._Z11calc_pore_fifPfS_ --------------------------
	.section	.nv.constant0._Z11calc_pore_fifPfS_,"a",@progbits
	.sectionflags	@""
	.align	4
.nv.constant0._Z11calc_pore_fifPfS_:
	.zero		920


//--------------------- .nv.constant0._Z13calc_extern_fiPfS_ --------------------------
	.section	.nv.constant0._Z13calc_extern_fiPfS_,"a",@progbits
	.sectionflags	@""
	.align	4
.nv.constant0._Z13calc_extern_fiPfS_:
	.zero		920


//--------------------- .nv.constant0._Z9call_PRNGfPfP24curandStatePhilox4_32_10 --------------------------
	.section	.nv.constant0._Z9call_PRNGfPfP24curandStatePhilox4_32_10,"a",@progbits
	.sectionflags	@""
	.align	4
.nv.constant0._Z9call_PRNGfPfP24curandStatePhilox4_32_10:
	.zero		920


//--------------------- .nv.constant0._Z10setup_PRNGiP24curandStatePhilox4_32_10 --------------------------
	.section	.nv.constant0._Z10setup_PRNGiP24curandStatePhilox4_32_10,"a",@progbits
	.sectionflags	@""
	.align	4
.nv.constant0._Z10setup_PRNGiP24curandStatePhilox4_32_10:
	.zero		912


//--------------------- SYMBOLS --------------------------

	.type		.nv.reservedSmem.offset0,@object
	.size		.nv.reservedSmem.offset0,0x4
